//
// Generated by NVIDIA NVVM Compiler
//
// Compiler Build ID: CL-36424714
// Cuda compilation tools, release 13.0, V13.0.88
// Based on NVVM 20.0.0
//

.version 9.0
.target sm_100
.address_size 64

	// .globl	_Z12searchKernelPiiS_Pbi
.global .align 1 .b8 _ZN34_INTERNAL_28e75a8f_4_k_cu_333e1add4cuda3std3__45__cpo5beginE[1];
.global .align 1 .b8 _ZN34_INTERNAL_28e75a8f_4_k_cu_333e1add4cuda3std3__45__cpo3endE[1];
.global .align 1 .b8 _ZN34_INTERNAL_28e75a8f_4_k_cu_333e1add4cuda3std3__45__cpo6cbeginE[1];
.global .align 1 .b8 _ZN34_INTERNAL_28e75a8f_4_k_cu_333e1add4cuda3std3__45__cpo4cendE[1];
.global .align 1 .b8 _ZN34_INTERNAL_28e75a8f_4_k_cu_333e1add4cuda3std3__45__cpo6rbeginE[1];
.global .align 1 .b8 _ZN34_INTERNAL_28e75a8f_4_k_cu_333e1add4cuda3std3__45__cpo4rendE[1];
.global .align 1 .b8 _ZN34_INTERNAL_28e75a8f_4_k_cu_333e1add4cuda3std3__45__cpo7crbeginE[1];
.global .align 1 .b8 _ZN34_INTERNAL_28e75a8f_4_k_cu_333e1add4cuda3std3__45__cpo5crendE[1];
.global .align 1 .b8 _ZN34_INTERNAL_28e75a8f_4_k_cu_333e1add4cuda3std3__436_GLOBAL__N__28e75a8f_4_k_cu_333e1add6ignoreE[1];
.global .align 1 .b8 _ZN34_INTERNAL_28e75a8f_4_k_cu_333e1add4cuda3std3__419piecewise_constructE[1];
.global .align 1 .b8 _ZN34_INTERNAL_28e75a8f_4_k_cu_333e1add4cuda3std3__48in_placeE[1];
.global .align 1 .b8 _ZN34_INTERNAL_28e75a8f_4_k_cu_333e1add4cuda3std3__420unreachable_sentinelE[1];
.global .align 1 .b8 _ZN34_INTERNAL_28e75a8f_4_k_cu_333e1add4cuda3std3__47nulloptE[1];
.global .align 1 .b8 _ZN34_INTERNAL_28e75a8f_4_k_cu_333e1add4cuda3std3__48unexpectE[1];
.global .align 1 .b8 _ZN34_INTERNAL_28e75a8f_4_k_cu_333e1add4cuda3std6ranges3__45__cpo4swapE[1];
.global .align 1 .b8 _ZN34_INTERNAL_28e75a8f_4_k_cu_333e1add4cuda3std6ranges3__45__cpo9iter_moveE[1];
.global .align 1 .b8 _ZN34_INTERNAL_28e75a8f_4_k_cu_333e1add4cuda3std6ranges3__45__cpo5beginE[1];
.global .align 1 .b8 _ZN34_INTERNAL_28e75a8f_4_k_cu_333e1add4cuda3std6ranges3__45__cpo3endE[1];
.global .align 1 .b8 _ZN34_INTERNAL_28e75a8f_4_k_cu_333e1add4cuda3std6ranges3__45__cpo6cbeginE[1];
.global .align 1 .b8 _ZN34_INTERNAL_28e75a8f_4_k_cu_333e1add4cuda3std6ranges3__45__cpo4cendE[1];
.global .align 1 .b8 _ZN34_INTERNAL_28e75a8f_4_k_cu_333e1add4cuda3std6ranges3__45__cpo7advanceE[1];
.global .align 1 .b8 _ZN34_INTERNAL_28e75a8f_4_k_cu_333e1add4cuda3std6ranges3__45__cpo9iter_swapE[1];
.global .align 1 .b8 _ZN34_INTERNAL_28e75a8f_4_k_cu_333e1add4cuda3std6ranges3__45__cpo4nextE[1];
.global .align 1 .b8 _ZN34_INTERNAL_28e75a8f_4_k_cu_333e1add4cuda3std6ranges3__45__cpo4prevE[1];
.global .align 1 .b8 _ZN34_INTERNAL_28e75a8f_4_k_cu_333e1add4cuda3std6ranges3__45__cpo4dataE[1];
.global .align 1 .b8 _ZN34_INTERNAL_28e75a8f_4_k_cu_333e1add4cuda3std6ranges3__45__cpo5cdataE[1];
.global .align 1 .b8 _ZN34_INTERNAL_28e75a8f_4_k_cu_333e1add4cuda3std6ranges3__45__cpo4sizeE[1];
.global .align 1 .b8 _ZN34_INTERNAL_28e75a8f_4_k_cu_333e1add4cuda3std6ranges3__45__cpo5ssizeE[1];
.global .align 1 .b8 _ZN34_INTERNAL_28e75a8f_4_k_cu_333e1add4cuda3std6ranges3__45__cpo8distanceE[1];
.global .align 1 .b8 _ZN34_INTERNAL_28e75a8f_4_k_cu_333e1add6thrust24THRUST_300001_SM_1000_NS8cuda_cub3parE[1];
.global .align 1 .b8 _ZN34_INTERNAL_28e75a8f_4_k_cu_333e1add6thrust24THRUST_300001_SM_1000_NS8cuda_cub10par_nosyncE[1];
.global .align 1 .b8 _ZN34_INTERNAL_28e75a8f_4_k_cu_333e1add6thrust24THRUST_300001_SM_1000_NS6system6detail10sequential3seqE[1];
.global .align 1 .b8 _ZN34_INTERNAL_28e75a8f_4_k_cu_333e1add6thrust24THRUST_300001_SM_1000_NS12placeholders2_1E[1];
.global .align 1 .b8 _ZN34_INTERNAL_28e75a8f_4_k_cu_333e1add6thrust24THRUST_300001_SM_1000_NS12placeholders2_2E[1];
.global .align 1 .b8 _ZN34_INTERNAL_28e75a8f_4_k_cu_333e1add6thrust24THRUST_300001_SM_1000_NS12placeholders2_3E[1];
.global .align 1 .b8 _ZN34_INTERNAL_28e75a8f_4_k_cu_333e1add6thrust24THRUST_300001_SM_1000_NS12placeholders2_4E[1];
.global .align 1 .b8 _ZN34_INTERNAL_28e75a8f_4_k_cu_333e1add6thrust24THRUST_300001_SM_1000_NS12placeholders2_5E[1];
.global .align 1 .b8 _ZN34_INTERNAL_28e75a8f_4_k_cu_333e1add6thrust24THRUST_300001_SM_1000_NS12placeholders2_6E[1];
.global .align 1 .b8 _ZN34_INTERNAL_28e75a8f_4_k_cu_333e1add6thrust24THRUST_300001_SM_1000_NS12placeholders2_7E[1];
.global .align 1 .b8 _ZN34_INTERNAL_28e75a8f_4_k_cu_333e1add6thrust24THRUST_300001_SM_1000_NS12placeholders2_8E[1];
.global .align 1 .b8 _ZN34_INTERNAL_28e75a8f_4_k_cu_333e1add6thrust24THRUST_300001_SM_1000_NS12placeholders2_9E[1];
.global .align 1 .b8 _ZN34_INTERNAL_28e75a8f_4_k_cu_333e1add6thrust24THRUST_300001_SM_1000_NS12placeholders3_10E[1];
.global .align 1 .b8 _ZN34_INTERNAL_28e75a8f_4_k_cu_333e1add6thrust24THRUST_300001_SM_1000_NS3seqE[1];

.visible .entry _Z12searchKernelPiiS_Pbi(
	.param .u64 .ptr .align 1 _Z12searchKernelPiiS_Pbi_param_0,
	.param .u32 _Z12searchKernelPiiS_Pbi_param_1,
	.param .u64 .ptr .align 1 _Z12searchKernelPiiS_Pbi_param_2,
	.param .u64 .ptr .align 1 _Z12searchKernelPiiS_Pbi_param_3,
	.param .u32 _Z12searchKernelPiiS_Pbi_param_4
)
{
	.reg .pred 	%p<7>;
	.reg .b16 	%rs<7>;
	.reg .b32 	%r<15>;
	.reg .b64 	%rd<13>;

	ld.param.u64 	%rd2, [_Z12searchKernelPiiS_Pbi_param_0];
	ld.param.u32 	%r6, [_Z12searchKernelPiiS_Pbi_param_1];
	ld.param.u64 	%rd3, [_Z12searchKernelPiiS_Pbi_param_2];
	ld.param.u64 	%rd4, [_Z12searchKernelPiiS_Pbi_param_3];
	ld.param.u32 	%r7, [_Z12searchKernelPiiS_Pbi_param_4];
	mov.u32 	%r8, %tid.x;
	mov.u32 	%r9, %ctaid.x;
	mov.u32 	%r10, %ntid.x;
	mad.lo.s32 	%r1, %r9, %r10, %r8;
	setp.ge.s32 	%p1, %r1, %r7;
	@%p1 bra 	$L__BB0_7;
	cvta.to.global.u64 	%rd5, %rd3;
	mul.wide.s32 	%rd6, %r1, 4;
	add.s64 	%rd7, %rd5, %rd6;
	ld.global.u32 	%r2, [%rd7];
	setp.lt.s32 	%p2, %r6, 1;
	mov.b16 	%rs2, 0;
	mov.u16 	%rs6, %rs2;
	@%p2 bra 	$L__BB0_6;
	cvta.to.global.u64 	%rd1, %rd2;
	mov.b32 	%r14, 0;
$L__BB0_3:
	mul.wide.s32 	%rd8, %r14, 4;
	add.s64 	%rd9, %rd1, %rd8;
	ld.global.u32 	%r4, [%rd9];
	setp.eq.s32 	%p3, %r4, 2147483647;
	mov.u16 	%rs6, %rs2;
	@%p3 bra 	$L__BB0_6;
	setp.eq.s32 	%p4, %r4, %r2;
	mov.b16 	%rs6, 1;
	@%p4 bra 	$L__BB0_6;
	setp.lt.s32 	%p5, %r2, %r4;
	shl.b32 	%r12, %r14, 1;
	selp.b32 	%r13, 1, 2, %p5;
	add.s32 	%r14, %r12, %r13;
	setp.lt.s32 	%p6, %r14, %r6;
	mov.u16 	%rs6, %rs2;
	@%p6 bra 	$L__BB0_3;
$L__BB0_6:
	cvt.s64.s32 	%rd10, %r1;
	cvta.to.global.u64 	%rd11, %rd4;
	add.s64 	%rd12, %rd11, %rd10;
	st.global.u8 	[%rd12], %rs6;
$L__BB0_7:
	ret;

}
	// .globl	_ZN3cub18CUB_300001_SM_10006detail11EmptyKernelIvEEvv
.visible .entry _ZN3cub18CUB_300001_SM_10006detail11EmptyKernelIvEEvv()
{


	ret;

}
	// .globl	_ZN3cub18CUB_300001_SM_10006detail8for_each13static_kernelINS2_12policy_hub_t12policy_500_tEmN6thrust24THRUST_300001_SM_1000_NS8cuda_cub20__uninitialized_fill7functorINS7_10device_ptrIbEEbEEEEvT0_T1_
.visible .entry _ZN3cub18CUB_300001_SM_10006detail8for_each13static_kernelINS2_12policy_hub_t12policy_500_tEmN6thrust24THRUST_300001_SM_1000_NS8cuda_cub20__uninitialized_fill7functorINS7_10device_ptrIbEEbEEEEvT0_T1_(
	.param .u64 _ZN3cub18CUB_300001_SM_10006detail8for_each13static_kernelINS2_12policy_hub_t12policy_500_tEmN6thrust24THRUST_300001_SM_1000_NS8cuda_cub20__uninitialized_fill7functorINS7_10device_ptrIbEEbEEEEvT0_T1__param_0,
	.param .align 8 .b8 _ZN3cub18CUB_300001_SM_10006detail8for_each13static_kernelINS2_12policy_hub_t12policy_500_tEmN6thrust24THRUST_300001_SM_1000_NS8cuda_cub20__uninitialized_fill7functorINS7_10device_ptrIbEEbEEEEvT0_T1__param_1[16]
)
.maxntid 256
{
	.reg .pred 	%p<4>;
	.reg .b16 	%rs<10>;
	.reg .b32 	%r<15>;
	.reg .b64 	%rd<14>;

	ld.param.u32 	%r7, [_ZN3cub18CUB_300001_SM_10006detail8for_each13static_kernelINS2_12policy_hub_t12policy_500_tEmN6thrust24THRUST_300001_SM_1000_NS8cuda_cub20__uninitialized_fill7functorINS7_10device_ptrIbEEbEEEEvT0_T1__param_1+8];
	bfe.u32 	%r11, %r7, 0, 8;
	cvt.u16.u32 	%rs2, %r11;
	ld.param.u64 	%rd4, [_ZN3cub18CUB_300001_SM_10006detail8for_each13static_kernelINS2_12policy_hub_t12policy_500_tEmN6thrust24THRUST_300001_SM_1000_NS8cuda_cub20__uninitialized_fill7functorINS7_10device_ptrIbEEbEEEEvT0_T1__param_1];
	ld.param.u64 	%rd5, [_ZN3cub18CUB_300001_SM_10006detail8for_each13static_kernelINS2_12policy_hub_t12policy_500_tEmN6thrust24THRUST_300001_SM_1000_NS8cuda_cub20__uninitialized_fill7functorINS7_10device_ptrIbEEbEEEEvT0_T1__param_0];
	mov.u32 	%r12, %ctaid.x;
	mul.wide.u32 	%rd1, %r12, 512;
	sub.s64 	%rd2, %rd5, %rd1;
	setp.lt.u64 	%p1, %rd2, 512;
	@%p1 bra 	$L__BB2_2;
	mov.u32 	%r14, %tid.x;
	cvta.to.global.u64 	%rd10, %rd4;
	cvt.u64.u32 	%rd11, %r14;
	add.s64 	%rd12, %rd1, %rd11;
	add.s64 	%rd13, %rd10, %rd12;
	st.global.u8 	[%rd13], %rs2;
	st.global.u8 	[%rd13+256], %rs2;
	bra.uni 	$L__BB2_6;
$L__BB2_2:
	cvta.to.global.u64 	%rd6, %rd4;
	mov.u32 	%r1, %tid.x;
	cvt.u64.u32 	%rd7, %r1;
	setp.le.u64 	%p2, %rd2, %rd7;
	add.s64 	%rd8, %rd1, %rd7;
	add.s64 	%rd3, %rd6, %rd8;
	@%p2 bra 	$L__BB2_4;
	st.global.u8 	[%rd3], %rs2;
$L__BB2_4:
	add.s32 	%r13, %r1, 256;
	cvt.u64.u32 	%rd9, %r13;
	setp.le.u64 	%p3, %rd2, %rd9;
	@%p3 bra 	$L__BB2_6;
	st.global.u8 	[%rd3+256], %rs2;
$L__BB2_6:
	ret;

}
	// .globl	_ZN3cub18CUB_300001_SM_10006detail8for_each13static_kernelINS2_12policy_hub_t12policy_500_tElN6thrust24THRUST_300001_SM_1000_NS8cuda_cub20__uninitialized_copy7functorINS7_6detail15normal_iteratorINS7_10device_ptrIbEEEENS7_7pointerIbNS8_3tagENS7_11use_defaultESI_EEEEEEvT0_T1_
.visible .entry _ZN3cub18CUB_300001_SM_10006detail8for_each13static_kernelINS2_12policy_hub_t12policy_500_tElN6thrust24THRUST_300001_SM_1000_NS8cuda_cub20__uninitialized_copy7functorINS7_6detail15normal_iteratorINS7_10device_ptrIbEEEENS7_7pointerIbNS8_3tagENS7_11use_defaultESI_EEEEEEvT0_T1_(
	.param .u64 _ZN3cub18CUB_300001_SM_10006detail8for_each13static_kernelINS2_12policy_hub_t12policy_500_tElN6thrust24THRUST_300001_SM_1000_NS8cuda_cub20__uninitialized_copy7functorINS7_6detail15normal_iteratorINS7_10device_ptrIbEEEENS7_7pointerIbNS8_3tagENS7_11use_defaultESI_EEEEEEvT0_T1__param_0,
	.param .align 8 .b8 _ZN3cub18CUB_300001_SM_10006detail8for_each13static_kernelINS2_12policy_hub_t12policy_500_tElN6thrust24THRUST_300001_SM_1000_NS8cuda_cub20__uninitialized_copy7functorINS7_6detail15normal_iteratorINS7_10device_ptrIbEEEENS7_7pointerIbNS8_3tagENS7_11use_defaultESI_EEEEEEvT0_T1__param_1[16]
)
.maxntid 256
{
	.reg .pred 	%p<4>;
	.reg .b16 	%rs<5>;
	.reg .b32 	%r<6>;
	.reg .b64 	%rd<23>;

	ld.param.u64 	%rd8, [_ZN3cub18CUB_300001_SM_10006detail8for_each13static_kernelINS2_12policy_hub_t12policy_500_tElN6thrust24THRUST_300001_SM_1000_NS8cuda_cub20__uninitialized_copy7functorINS7_6detail15normal_iteratorINS7_10device_ptrIbEEEENS7_7pointerIbNS8_3tagENS7_11use_defaultESI_EEEEEEvT0_T1__param_1+8];
	ld.param.u64 	%rd7, [_ZN3cub18CUB_300001_SM_10006detail8for_each13static_kernelINS2_12policy_hub_t12policy_500_tElN6thrust24THRUST_300001_SM_1000_NS8cuda_cub20__uninitialized_copy7functorINS7_6detail15normal_iteratorINS7_10device_ptrIbEEEENS7_7pointerIbNS8_3tagENS7_11use_defaultESI_EEEEEEvT0_T1__param_1];
	ld.param.u64 	%rd9, [_ZN3cub18CUB_300001_SM_10006detail8for_each13static_kernelINS2_12policy_hub_t12policy_500_tElN6thrust24THRUST_300001_SM_1000_NS8cuda_cub20__uninitialized_copy7functorINS7_6detail15normal_iteratorINS7_10device_ptrIbEEEENS7_7pointerIbNS8_3tagENS7_11use_defaultESI_EEEEEEvT0_T1__param_0];
	mov.u32 	%r1, %ctaid.x;
	mul.wide.u32 	%rd1, %r1, 512;
	sub.s64 	%rd2, %rd9, %rd1;
	setp.lt.s64 	%p1, %rd2, 512;
	@%p1 bra 	$L__BB3_2;
	mov.u32 	%r5, %tid.x;
	cvta.to.global.u64 	%rd17, %rd8;
	cvta.to.global.u64 	%rd18, %rd7;
	cvt.u64.u32 	%rd19, %r5;
	add.s64 	%rd20, %rd1, %rd19;
	add.s64 	%rd21, %rd18, %rd20;
	add.s64 	%rd22, %rd17, %rd20;
	ld.global.u8 	%rs3, [%rd21];
	st.global.u8 	[%rd22], %rs3;
	ld.global.u8 	%rs4, [%rd21+256];
	st.global.u8 	[%rd22+256], %rs4;
	bra.uni 	$L__BB3_6;
$L__BB3_2:
	cvta.to.global.u64 	%rd3, %rd7;
	cvta.to.global.u64 	%rd4, %rd8;
	mov.u32 	%r2, %tid.x;
	cvt.s64.s32 	%rd5, %rd2;
	cvt.u64.u32 	%rd6, %r2;
	setp.le.s64 	%p2, %rd5, %rd6;
	@%p2 bra 	$L__BB3_4;
	add.s64 	%rd10, %rd1, %rd6;
	add.s64 	%rd11, %rd3, %rd10;
	add.s64 	%rd12, %rd4, %rd10;
	ld.global.u8 	%rs1, [%rd11];
	st.global.u8 	[%rd12], %rs1;
$L__BB3_4:
	cvt.u32.u64 	%r3, %rd6;
	add.s32 	%r4, %r3, 256;
	cvt.u64.u32 	%rd13, %r4;
	setp.le.s64 	%p3, %rd5, %rd13;
	@%p3 bra 	$L__BB3_6;
	add.s64 	%rd14, %rd1, %rd6;
	add.s64 	%rd15, %rd3, %rd14;
	add.s64 	%rd16, %rd4, %rd14;
	ld.global.u8 	%rs2, [%rd15+256];
	st.global.u8 	[%rd16+256], %rs2;
$L__BB3_6:
	ret;

}


// ===== COMPILED SASS (sm_100) =====

	.target	sm_100

	.elftype	@"ET_EXEC"


//--------------------- .note.nv.tkinfo           --------------------------
	.section	.note.nv.tkinfo,"",@"SHT_NOTE"
	.sectionflags	@"SHF_NOTE_NV_TKINFO"
	.tkinfo
        /*0018*/ 	.word	0x00000002
        /*0030*/ 	.string	""
        /*0030*/ 	.string	"ptxas"
        /*0030*/ 	.string	"Cuda compilation tools, release 13.0, V13.0.88"
        /*0030*/ 	.string	"Build cuda_13.0.r13.0/compiler.36424714_0"
        /*0030*/ 	.string	"-arch sm_100 -m 64 "



//--------------------- .note.nv.cuinfo           --------------------------
	.section	.note.nv.cuinfo,"",@"SHT_NOTE"
	.sectionflags	@"SHF_NOTE_NV_CUINFO"
        /*0018*/ 	.short	0x0002
        /*001a*/ 	.short	0x0064
        /*001c*/ 	.short	0x0082
	.zero		2


//--------------------- .nv.info                  --------------------------
	.section	.nv.info,"",@"SHT_CUDA_INFO"
	.align	4


	//----- nvinfo : EIATTR_REGCOUNT
	.align		4
        /*0000*/ 	.byte	0x04, 0x2f
        /*0002*/ 	.short	(.L_44 - .L_43)
	.align		4
.L_43:
        /*0004*/ 	.word	index@(_Z12searchKernelPiiS_Pbi)
        /*0008*/ 	.word	0x0000000c


	//----- nvinfo : EIATTR_FRAME_SIZE
	.align		4
.L_44:
        /*000c*/ 	.byte	0x04, 0x11
        /*000e*/ 	.short	(.L_46 - .L_45)
	.align		4
.L_45:
        /*0010*/ 	.word	index@(_Z12searchKernelPiiS_Pbi)
        /*0014*/ 	.word	0x00000000


	//----- nvinfo : EIATTR_REGCOUNT
	.align		4
.L_46:
        /*0018*/ 	.byte	0x04, 0x2f
        /*001a*/ 	.short	(.L_48 - .L_47)
	.align		4
.L_47:
        /*001c*/ 	.word	index@(_ZN3cub18CUB_300001_SM_10006detail11EmptyKernelIvEEvv)
        /*0020*/ 	.word	0x00000004


	//----- nvinfo : EIATTR_FRAME_SIZE
	.align		4
.L_48:
        /*0024*/ 	.byte	0x04, 0x11
        /*0026*/ 	.short	(.L_50 - .L_49)
	.align		4
.L_49:
        /*0028*/ 	.word	index@(_ZN3cub18CUB_300001_SM_10006detail11EmptyKernelIvEEvv)
        /*002c*/ 	.word	0x00000000


	//----- nvinfo : EIATTR_REGCOUNT
	.align		4
.L_50:
        /*0030*/ 	.byte	0x04, 0x2f
        /*0032*/ 	.short	(.L_52 - .L_51)
	.align		4
.L_51:
        /*0034*/ 	.word	index@(_ZN3cub18CUB_300001_SM_10006detail8for_each13static_kernelINS2_12policy_hub_t12policy_500_tEmN6thrust24THRUST_300001_SM_1000_NS8cuda_cub20__uninitialized_fill7functorINS7_10device_ptrIbEEbEEEEvT0_T1_)
        /*0038*/ 	.word	0x0000000a


	//----- nvinfo : EIATTR_FRAME_SIZE
	.align		4
.L_52:
        /*003c*/ 	.byte	0x04, 0x11
        /*003e*/ 	.short	(.L_54 - .L_53)
	.align		4
.L_53:
        /*0040*/ 	.word	index@(_ZN3cub18CUB_300001_SM_10006detail8for_each13static_kernelINS2_12policy_hub_t12policy_500_tEmN6thrust24THRUST_300001_SM_1000_NS8cuda_cub20__uninitialized_fill7functorINS7_10device_ptrIbEEbEEEEvT0_T1_)
        /*0044*/ 	.word	0x00000000


	//----- nvinfo : EIATTR_REGCOUNT
	.align		4
.L_54:
        /*0048*/ 	.byte	0x04, 0x2f
        /*004a*/ 	.short	(.L_56 - .L_55)
	.align		4
.L_55:
        /*004c*/ 	.word	index@(_ZN3cub18CUB_300001_SM_10006detail8for_each13static_kernelINS2_12policy_hub_t12policy_500_tElN6thrust24THRUST_300001_SM_1000_NS8cuda_cub20__uninitialized_copy7functorINS7_6detail15normal_iteratorINS7_10device_ptrIbEEEENS7_7pointerIbNS8_3tagENS7_11use_defaultESI_EEEEEEvT0_T1_)
        /*0050*/ 	.word	0x0000000c


	//----- nvinfo : EIATTR_FRAME_SIZE
	.align		4
.L_56:
        /*0054*/ 	.byte	0x04, 0x11
        /*0056*/ 	.short	(.L_58 - .L_57)
	.align		4
.L_57:
        /*0058*/ 	.word	index@(_ZN3cub18CUB_300001_SM_10006detail8for_each13static_kernelINS2_12policy_hub_t12policy_500_tElN6thrust24THRUST_300001_SM_1000_NS8cuda_cub20__uninitialized_copy7functorINS7_6detail15normal_iteratorINS7_10device_ptrIbEEEENS7_7pointerIbNS8_3tagENS7_11use_defaultESI_EEEEEEvT0_T1_)
        /*005c*/ 	.word	0x00000000


	//----- nvinfo : EIATTR_MIN_STACK_SIZE
	.align		4
.L_58:
        /*0060*/ 	.byte	0x04, 0x12
        /*0062*/ 	.short	(.L_60 - .L_59)
	.align		4
.L_59:
        /*0064*/ 	.word	index@(_ZN3cub18CUB_300001_SM_10006detail8for_each13static_kernelINS2_12policy_hub_t12policy_500_tElN6thrust24THRUST_300001_SM_1000_NS8cuda_cub20__uninitialized_copy7functorINS7_6detail15normal_iteratorINS7_10device_ptrIbEEEENS7_7pointerIbNS8_3tagENS7_11use_defaultESI_EEEEEEvT0_T1_)
        /*0068*/ 	.word	0x00000000


	//----- nvinfo : EIATTR_MIN_STACK_SIZE
	.align		4
.L_60:
        /*006c*/ 	.byte	0x04, 0x12
        /*006e*/ 	.short	(.L_62 - .L_61)
	.align		4
.L_61:
        /*0070*/ 	.word	index@(_ZN3cub18CUB_300001_SM_10006detail8for_each13static_kernelINS2_12policy_hub_t12policy_500_tEmN6thrust24THRUST_300001_SM_1000_NS8cuda_cub20__uninitialized_fill7functorINS7_10device_ptrIbEEbEEEEvT0_T1_)
        /*0074*/ 	.word	0x00000000


	//----- nvinfo : EIATTR_MIN_STACK_SIZE
	.align		4
.L_62:
        /*0078*/ 	.byte	0x04, 0x12
        /*007a*/ 	.short	(.L_64 - .L_63)
	.align		4
.L_63:
        /*007c*/ 	.word	index@(_ZN3cub18CUB_300001_SM_10006detail11EmptyKernelIvEEvv)
        /*0080*/ 	.word	0x00000000


	//----- nvinfo : EIATTR_MIN_STACK_SIZE
	.align		4
.L_64:
        /*0084*/ 	.byte	0x04, 0x12
        /*0086*/ 	.short	(.L_66 - .L_65)
	.align		4
.L_65:
        /*0088*/ 	.word	index@(_Z12searchKernelPiiS_Pbi)
        /*008c*/ 	.word	0x00000000
.L_66:


//--------------------- .nv.compat                --------------------------
	.section	.nv.compat,"",@"SHT_CUDA_COMPAT_INFO"
	.align	4
        /*0000*/ 	.byte	0x02, 0x09, 0x00, 0x00, 0x02, 0x02, 0x01, 0x00, 0x02, 0x05, 0x05, 0x00, 0x03, 0x07, 0x01, 0x01
        /*0010*/ 	.byte	0x02, 0x03, 0x00, 0x00, 0x02, 0x06, 0x01, 0x00, 0x04, 0x0b, 0x08, 0x00, 0x09, 0x00, 0x00, 0x00
        /*0020*/ 	.byte	0x00, 0x00, 0x00, 0x00


//--------------------- .nv.info._ZN3cub18CUB_300001_SM_10006detail8for_each13static_kernelINS2_12policy_hub_t12policy_500_tElN6thrust24THRUST_300001_SM_1000_NS8cuda_cub20__uninitialized_copy7functorINS7_6detail15normal_iteratorINS7_10device_ptrIbEEEENS7_7pointerIbNS8_3tagENS7_11use_defaultESI_EEEEEEvT0_T1_ --------------------------
	.section	.nv.info._ZN3cub18CUB_300001_SM_10006detail8for_each13static_kernelINS2_12policy_hub_t12policy_500_tElN6thrust24THRUST_300001_SM_1000_NS8cuda_cub20__uninitialized_copy7functorINS7_6detail15normal_iteratorINS7_10device_ptrIbEEEENS7_7pointerIbNS8_3tagENS7_11use_defaultESI_EEEEEEvT0_T1_,"",@"SHT_CUDA_INFO"
	.sectionflags	@""
	.align	4


	//----- nvinfo : EIATTR_CUDA_API_VERSION
	.align		4
        /*0000*/ 	.byte	0x04, 0x37
        /*0002*/ 	.short	(.L_68 - .L_67)
.L_67:
        /*0004*/ 	.word	0x00000082


	//----- nvinfo : EIATTR_KPARAM_INFO
	.align		4
.L_68:
        /*0008*/ 	.byte	0x04, 0x17
        /*000a*/ 	.short	(.L_70 - .L_69)
.L_69:
        /*000c*/ 	.word	0x00000000
        /*0010*/ 	.short	0x0001
        /*0012*/ 	.short	0x0008
        /*0014*/ 	.byte	0x00, 0xf0, 0x41, 0x00


	//----- nvinfo : EIATTR_KPARAM_INFO
	.align		4
.L_70:
        /*0018*/ 	.byte	0x04, 0x17
        /*001a*/ 	.short	(.L_72 - .L_71)
.L_71:
        /*001c*/ 	.word	0x00000000
        /*0020*/ 	.short	0x0000
        /*0022*/ 	.short	0x0000
        /*0024*/ 	.byte	0x00, 0xf0, 0x21, 0x00


	//----- nvinfo : EIATTR_SPARSE_MMA_MASK
	.align		4
.L_72:
        /*0028*/ 	.byte	0x03, 0x50
        /*002a*/ 	.short	0x0000


	//----- nvinfo : EIATTR_MAXREG_COUNT
	.align		4
        /*002c*/ 	.byte	0x03, 0x1b
        /*002e*/ 	.short	0x00ff


	//----- nvinfo : EIATTR_MERCURY_ISA_VERSION
	.align		4
        /*0030*/ 	.byte	0x03, 0x5f
        /*0032*/ 	.short	0x0101


	//----- nvinfo : EIATTR_VRC_CTA_INIT_COUNT
	.align		4
        /*0034*/ 	.byte	0x02, 0x4a
	.zero		1
	.zero		1


	//----- nvinfo : EIATTR_EXIT_INSTR_OFFSETS
	.align		4
        /*0038*/ 	.byte	0x04, 0x1c
        /*003a*/ 	.short	(.L_74 - .L_73)


	//   ....[0]....
.L_73:
        /*003c*/ 	.word	0x00000170


	//   ....[1]....
        /*0040*/ 	.word	0x000002e0


	//   ....[2]....
        /*0044*/ 	.word	0x00000390


	//----- nvinfo : EIATTR_MAX_THREADS
	.align		4
.L_74:
        /*0048*/ 	.byte	0x04, 0x05
        /*004a*/ 	.short	(.L_76 - .L_75)
.L_75:
        /*004c*/ 	.word	0x00000100
        /*0050*/ 	.word	0x00000001
        /*0054*/ 	.word	0x00000001


	//----- nvinfo : EIATTR_CRS_STACK_SIZE
	.align		4
.L_76:
        /*0058*/ 	.byte	0x04, 0x1e
        /*005a*/ 	.short	(.L_78 - .L_77)
.L_77:
        /*005c*/ 	.word	0x00000000


	//----- nvinfo : EIATTR_CBANK_PARAM_SIZE
	.align		4
.L_78:
        /*0060*/ 	.byte	0x03, 0x19
        /*0062*/ 	.short	0x0018


	//----- nvinfo : EIATTR_PARAM_CBANK
	.align		4
        /*0064*/ 	.byte	0x04, 0x0a
        /*0066*/ 	.short	(.L_80 - .L_79)
	.align		4
.L_79:
        /*0068*/ 	.word	index@(.nv.constant0._ZN3cub18CUB_300001_SM_10006detail8for_each13static_kernelINS2_12policy_hub_t12policy_500_tElN6thrust24THRUST_300001_SM_1000_NS8cuda_cub20__uninitialized_copy7functorINS7_6detail15normal_iteratorINS7_10device_ptrIbEEEENS7_7pointerIbNS8_3tagENS7_11use_defaultESI_EEEEEEvT0_T1_)
        /*006c*/ 	.short	0x0380
        /*006e*/ 	.short	0x0018


	//----- nvinfo : EIATTR_SW_WAR
	.align		4
.L_80:
        /*0070*/ 	.byte	0x04, 0x36
        /*0072*/ 	.short	(.L_82 - .L_81)
.L_81:
        /*0074*/ 	.word	0x00000008
.L_82:


//--------------------- .nv.info._ZN3cub18CUB_300001_SM_10006detail8for_each13static_kernelINS2_12policy_hub_t12policy_500_tEmN6thrust24THRUST_300001_SM_1000_NS8cuda_cub20__uninitialized_fill7functorINS7_10device_ptrIbEEbEEEEvT0_T1_ --------------------------
	.section	.nv.info._ZN3cub18CUB_300001_SM_10006detail8for_each13static_kernelINS2_12policy_hub_t12policy_500_tEmN6thrust24THRUST_300001_SM_1000_NS8cuda_cub20__uninitialized_fill7functorINS7_10device_ptrIbEEbEEEEvT0_T1_,"",@"SHT_CUDA_INFO"
	.sectionflags	@""
	.align	4


	//----- nvinfo : EIATTR_CUDA_API_VERSION
	.align		4
        /*0000*/ 	.byte	0x04, 0x37
        /*0002*/ 	.short	(.L_84 - .L_83)
.L_83:
        /*0004*/ 	.word	0x00000082


	//----- nvinfo : EIATTR_KPARAM_INFO
	.align		4
.L_84:
        /*0008*/ 	.byte	0x04, 0x17
        /*000a*/ 	.short	(.L_86 - .L_85)
.L_85:
        /*000c*/ 	.word	0x00000000
        /*0010*/ 	.short	0x0001
        /*0012*/ 	.short	0x0008
        /*0014*/ 	.byte	0x00, 0xf0, 0x41, 0x00


	//----- nvinfo : EIATTR_KPARAM_INFO
	.align		4
.L_86:
        /*0018*/ 	.byte	0x04, 0x17
        /*001a*/ 	.short	(.L_88 - .L_87)
.L_87:
        /*001c*/ 	.word	0x00000000
        /*0020*/ 	.short	0x0000
        /*0022*/ 	.short	0x0000
        /*0024*/ 	.byte	0x00, 0xf0, 0x21, 0x00


	//----- nvinfo : EIATTR_SPARSE_MMA_MASK
	.align		4
.L_88:
        /*0028*/ 	.byte	0x03, 0x50
        /*002a*/ 	.short	0x0000


	//----- nvinfo : EIATTR_MAXREG_COUNT
	.align		4
        /*002c*/ 	.byte	0x03, 0x1b
        /*002e*/ 	.short	0x00ff


	//----- nvinfo : EIATTR_MERCURY_ISA_VERSION
	.align		4
        /*0030*/ 	.byte	0x03, 0x5f
        /*0032*/ 	.short	0x0101


	//----- nvinfo : EIATTR_VRC_CTA_INIT_COUNT
	.align		4
        /*0034*/ 	.byte	0x02, 0x4a
	.zero		1
	.zero		1


	//----- nvinfo : EIATTR_EXIT_INSTR_OFFSETS
	.align		4
        /*0038*/ 	.byte	0x04, 0x1c
        /*003a*/ 	.short	(.L_90 - .L_89)


	//   ....[0]....
.L_89:
        /*003c*/ 	.word	0x00000120


	//   ....[1]....
        /*0040*/ 	.word	0x000001f0


	//   ....[2]....
        /*0044*/ 	.word	0x00000210


	//----- nvinfo : EIATTR_MAX_THREADS
	.align		4
.L_90:
        /*0048*/ 	.byte	0x04, 0x05
        /*004a*/ 	.short	(.L_92 - .L_91)
.L_91:
        /*004c*/ 	.word	0x00000100
        /*0050*/ 	.word	0x00000001
        /*0054*/ 	.word	0x00000001


	//----- nvinfo : EIATTR_CBANK_PARAM_SIZE
	.align		4
.L_92:
        /*0058*/ 	.byte	0x03, 0x19
        /*005a*/ 	.short	0x0018


	//----- nvinfo : EIATTR_PARAM_CBANK
	.align		4
        /*005c*/ 	.byte	0x04, 0x0a
        /*005e*/ 	.short	(.L_94 - .L_93)
	.align		4
.L_93:
        /*0060*/ 	.word	index@(.nv.constant0._ZN3cub18CUB_300001_SM_10006detail8for_each13static_kernelINS2_12policy_hub_t12policy_500_tEmN6thrust24THRUST_300001_SM_1000_NS8cuda_cub20__uninitialized_fill7functorINS7_10device_ptrIbEEbEEEEvT0_T1_)
        /*0064*/ 	.short	0x0380
        /*0066*/ 	.short	0x0018


	//----- nvinfo : EIATTR_SW_WAR
	.align		4
.L_94:
        /*0068*/ 	.byte	0x04, 0x36
        /*006a*/ 	.short	(.L_96 - .L_95)
.L_95:
        /*006c*/ 	.word	0x00000008
.L_96:


//--------------------- .nv.info._ZN3cub18CUB_300001_SM_10006detail11EmptyKernelIvEEvv --------------------------
	.section	.nv.info._ZN3cub18CUB_300001_SM_10006detail11EmptyKernelIvEEvv,"",@"SHT_CUDA_INFO"
	.sectionflags	@""
	.align	4


	//----- nvinfo : EIATTR_CUDA_API_VERSION
	.align		4
        /*0000*/ 	.byte	0x04, 0x37
        /*0002*/ 	.short	(.L_98 - .L_97)
.L_97:
        /*0004*/ 	.word	0x00000082


	//----- nvinfo : EIATTR_SPARSE_MMA_MASK
	.align		4
.L_98:
        /*0008*/ 	.byte	0x03, 0x50
        /*000a*/ 	.short	0x0000


	//----- nvinfo : EIATTR_MAXREG_COUNT
	.align		4
        /*000c*/ 	.byte	0x03, 0x1b
        /*000e*/ 	.short	0x00ff


	//----- nvinfo : EIATTR_MERCURY_ISA_VERSION
	.align		4
        /*0010*/ 	.byte	0x03, 0x5f
        /*0012*/ 	.short	0x0101


	//----- nvinfo : EIATTR_VRC_CTA_INIT_COUNT
	.align		4
        /*0014*/ 	.byte	0x02, 0x4a
	.zero		1
	.zero		1


	//----- nvinfo : EIATTR_EXIT_INSTR_OFFSETS
	.align		4
        /*0018*/ 	.byte	0x04, 0x1c
        /*001a*/ 	.short	(.L_100 - .L_99)


	//   ....[0]....
.L_99:
        /*001c*/ 	.word	0x00000010


	//----- nvinfo : EIATTR_SW_WAR
	.align		4
.L_100:
        /*0020*/ 	.byte	0x04, 0x36
        /*0022*/ 	.short	(.L_102 - .L_101)
.L_101:
        /*0024*/ 	.word	0x00000008
.L_102:


//--------------------- .nv.info._Z12searchKernelPiiS_Pbi --------------------------
	.section	.nv.info._Z12searchKernelPiiS_Pbi,"",@"SHT_CUDA_INFO"
	.sectionflags	@""
	.align	4


	//----- nvinfo : EIATTR_CUDA_API_VERSION
	.align		4
        /*0000*/ 	.byte	0x04, 0x37
        /*0002*/ 	.short	(.L_104 - .L_103)
.L_103:
        /*0004*/ 	.word	0x00000082


	//----- nvinfo : EIATTR_KPARAM_INFO
	.align		4
.L_104:
        /*0008*/ 	.byte	0x04, 0x17
        /*000a*/ 	.short	(.L_106 - .L_105)
.L_105:
        /*000c*/ 	.word	0x00000000
        /*0010*/ 	.short	0x0004
        /*0012*/ 	.short	0x0020
        /*0014*/ 	.byte	0x00, 0xf0, 0x11, 0x00


	//----- nvinfo : EIATTR_KPARAM_INFO
	.align		4
.L_106:
        /*0018*/ 	.byte	0x04, 0x17
        /*001a*/ 	.short	(.L_108 - .L_107)
.L_107:
        /*001c*/ 	.word	0x00000000
        /*0020*/ 	.short	0x0003
        /*0022*/ 	.short	0x0018
        /*0024*/ 	.byte	0x00, 0xf5, 0x21, 0x00


	//----- nvinfo : EIATTR_KPARAM_INFO
	.align		4
.L_108:
        /*0028*/ 	.byte	0x04, 0x17
        /*002a*/ 	.short	(.L_110 - .L_109)
.L_109:
        /*002c*/ 	.word	0x00000000
        /*0030*/ 	.short	0x0002
        /*0032*/ 	.short	0x0010
        /*0034*/ 	.byte	0x00, 0xf5, 0x21, 0x00


	//----- nvinfo : EIATTR_KPARAM_INFO
	.align		4
.L_110:
        /*0038*/ 	.byte	0x04, 0x17
        /*003a*/ 	.short	(.L_112 - .L_111)
.L_111:
        /*003c*/ 	.word	0x00000000
        /*0040*/ 	.short	0x0001
        /*0042*/ 	.short	0x0008
        /*0044*/ 	.byte	0x00, 0xf0, 0x11, 0x00


	//----- nvinfo : EIATTR_KPARAM_INFO
	.align		4
.L_112:
        /*0048*/ 	.byte	0x04, 0x17
        /*004a*/ 	.short	(.L_114 - .L_113)
.L_113:
        /*004c*/ 	.word	0x00000000
        /*0050*/ 	.short	0x0000
        /*0052*/ 	.short	0x0000
        /*0054*/ 	.byte	0x00, 0xf5, 0x21, 0x00


	//----- nvinfo : EIATTR_SPARSE_MMA_MASK
	.align		4
.L_114:
        /*0058*/ 	.byte	0x03, 0x50
        /*005a*/ 	.short	0x0000


	//----- nvinfo : EIATTR_MAXREG_COUNT
	.align		4
        /*005c*/ 	.byte	0x03, 0x1b
        /*005e*/ 	.short	0x00ff


	//----- nvinfo : EIATTR_MERCURY_ISA_VERSION
	.align		4
        /*0060*/ 	.byte	0x03, 0x5f
        /*0062*/ 	.short	0x0101


	//----- nvinfo : EIATTR_VRC_CTA_INIT_COUNT
	.align		4
        /*0064*/ 	.byte	0x02, 0x4a
	.zero		1
	.zero		1


	//----- nvinfo : EIATTR_EXIT_INSTR_OFFSETS
	.align		4
        /*0068*/ 	.byte	0x04, 0x1c
        /*006a*/ 	.short	(.L_116 - .L_115)


	//   ....[0]....
.L_115:
        /*006c*/ 	.word	0x00000070


	//   ....[1]....
        /*0070*/ 	.word	0x00000280


	//----- nvinfo : EIATTR_CRS_STACK_SIZE
	.align		4
.L_116:
        /*0074*/ 	.byte	0x04, 0x1e
        /*0076*/ 	.short	(.L_118 - .L_117)
.L_117:
        /*0078*/ 	.word	0x00000000


	//----- nvinfo : EIATTR_CBANK_PARAM_SIZE
	.align		4
.L_118:
        /*007c*/ 	.byte	0x03, 0x19
        /*007e*/ 	.short	0x0024


	//----- nvinfo : EIATTR_PARAM_CBANK
	.align		4
        /*0080*/ 	.byte	0x04, 0x0a
        /*0082*/ 	.short	(.L_120 - .L_119)
	.align		4
.L_119:
        /*0084*/ 	.word	index@(.nv.constant0._Z12searchKernelPiiS_Pbi)
        /*0088*/ 	.short	0x0380
        /*008a*/ 	.short	0x0024


	//----- nvinfo : EIATTR_SW_WAR
	.align		4
.L_120:
        /*008c*/ 	.byte	0x04, 0x36
        /*008e*/ 	.short	(.L_122 - .L_121)
.L_121:
        /*0090*/ 	.word	0x00000008
.L_122:


//--------------------- .nv.callgraph             --------------------------
	.section	.nv.callgraph,"",@"SHT_CUDA_CALLGRAPH"
	.align	4
	.sectionentsize	8
	.align		4
        /*0000*/ 	.word	0x00000000
	.align		4
        /*0004*/ 	.word	0xffffffff
	.align		4
        /*0008*/ 	.word	0x00000000
	.align		4
        /*000c*/ 	.word	0xfffffffe
	.align		4
        /*0010*/ 	.word	0x00000000
	.align		4
        /*0014*/ 	.word	0xfffffffd
	.align		4
        /*0018*/ 	.word	0x00000000
	.align		4
        /*001c*/ 	.word	0xfffffffc


//--------------------- .nv.constant4             --------------------------
	.section	.nv.constant4,"a",@progbits
	.align	8
	.align		8
.nv.constant4:
        /*0000*/ 	.dword	_ZN34_INTERNAL_28e75a8f_4_k_cu_333e1add4cuda3std3__45__cpo5beginE
	.align		8
        /*0008*/ 	.dword	_ZN34_INTERNAL_28e75a8f_4_k_cu_333e1add4cuda3std3__45__cpo3endE
	.align		8
        /*0010*/ 	.dword	_ZN34_INTERNAL_28e75a8f_4_k_cu_333e1add4cuda3std3__45__cpo6cbeginE
	.align		8
        /*0018*/ 	.dword	_ZN34_INTERNAL_28e75a8f_4_k_cu_333e1add4cuda3std3__45__cpo4cendE
	.align		8
        /*0020*/ 	.dword	_ZN34_INTERNAL_28e75a8f_4_k_cu_333e1add4cuda3std3__45__cpo6rbeginE
	.align		8
        /*0028*/ 	.dword	_ZN34_INTERNAL_28e75a8f_4_k_cu_333e1add4cuda3std3__45__cpo4rendE
	.align		8
        /*0030*/ 	.dword	_ZN34_INTERNAL_28e75a8f_4_k_cu_333e1add4cuda3std3__45__cpo7crbeginE
	.align		8
        /*0038*/ 	.dword	_ZN34_INTERNAL_28e75a8f_4_k_cu_333e1add4cuda3std3__45__cpo5crendE
	.align		8
        /*0040*/ 	.dword	_ZN34_INTERNAL_28e75a8f_4_k_cu_333e1add4cuda3std3__436_GLOBAL__N__28e75a8f_4_k_cu_333e1add6ignoreE
	.align		8
        /*0048*/ 	.dword	_ZN34_INTERNAL_28e75a8f_4_k_cu_333e1add4cuda3std3__419piecewise_constructE
	.align		8
        /*0050*/ 	.dword	_ZN34_INTERNAL_28e75a8f_4_k_cu_333e1add4cuda3std3__48in_placeE
	.align		8
        /*0058*/ 	.dword	_ZN34_INTERNAL_28e75a8f_4_k_cu_333e1add4cuda3std3__420unreachable_sentinelE
	.align		8
        /*0060*/ 	.dword	_ZN34_INTERNAL_28e75a8f_4_k_cu_333e1add4cuda3std3__47nulloptE
	.align		8
        /*0068*/ 	.dword	_ZN34_INTERNAL_28e75a8f_4_k_cu_333e1add4cuda3std3__48unexpectE
	.align		8
        /*0070*/ 	.dword	_ZN34_INTERNAL_28e75a8f_4_k_cu_333e1add4cuda3std6ranges3__45__cpo4swapE
	.align		8
        /*0078*/ 	.dword	_ZN34_INTERNAL_28e75a8f_4_k_cu_333e1add4cuda3std6ranges3__45__cpo9iter_moveE
	.align		8
        /*0080*/ 	.dword	_ZN34_INTERNAL_28e75a8f_4_k_cu_333e1add4cuda3std6ranges3__45__cpo5beginE
	.align		8
        /*0088*/ 	.dword	_ZN34_INTERNAL_28e75a8f_4_k_cu_333e1add4cuda3std6ranges3__45__cpo3endE
	.align		8
        /*0090*/ 	.dword	_ZN34_INTERNAL_28e75a8f_4_k_cu_333e1add4cuda3std6ranges3__45__cpo6cbeginE
	.align		8
        /*0098*/ 	.dword	_ZN34_INTERNAL_28e75a8f_4_k_cu_333e1add4cuda3std6ranges3__45__cpo4cendE
	.align		8
        /*00a0*/ 	.dword	_ZN34_INTERNAL_28e75a8f_4_k_cu_333e1add4cuda3std6ranges3__45__cpo7advanceE
	.align		8
        /*00a8*/ 	.dword	_ZN34_INTERNAL_28e75a8f_4_k_cu_333e1add4cuda3std6ranges3__45__cpo9iter_swapE
	.align		8
        /*00b0*/ 	.dword	_ZN34_INTERNAL_28e75a8f_4_k_cu_333e1add4cuda3std6ranges3__45__cpo4nextE
	.align		8
        /*00b8*/ 	.dword	_ZN34_INTERNAL_28e75a8f_4_k_cu_333e1add4cuda3std6ranges3__45__cpo4prevE
	.align		8
        /*00c0*/ 	.dword	_ZN34_INTERNAL_28e75a8f_4_k_cu_333e1add4cuda3std6ranges3__45__cpo4dataE
	.align		8
        /*00c8*/ 	.dword	_ZN34_INTERNAL_28e75a8f_4_k_cu_333e1add4cuda3std6ranges3__45__cpo5cdataE
	.align		8
        /*00d0*/ 	.dword	_ZN34_INTERNAL_28e75a8f_4_k_cu_333e1add4cuda3std6ranges3__45__cpo4sizeE
	.align		8
        /*00d8*/ 	.dword	_ZN34_INTERNAL_28e75a8f_4_k_cu_333e1add4cuda3std6ranges3__45__cpo5ssizeE
	.align		8
        /*00e0*/ 	.dword	_ZN34_INTERNAL_28e75a8f_4_k_cu_333e1add4cuda3std6ranges3__45__cpo8distanceE
	.align		8
        /*00e8*/ 	.dword	_ZN34_INTERNAL_28e75a8f_4_k_cu_333e1add6thrust24THRUST_300001_SM_1000_NS8cuda_cub3parE
	.align		8
        /*00f0*/ 	.dword	_ZN34_INTERNAL_28e75a8f_4_k_cu_333e1add6thrust24THRUST_300001_SM_1000_NS8cuda_cub10par_nosyncE
	.align		8
        /*00f8*/ 	.dword	_ZN34_INTERNAL_28e75a8f_4_k_cu_333e1add6thrust24THRUST_300001_SM_1000_NS6system6detail10sequential3seqE
	.align		8
        /*0100*/ 	.dword	_ZN34_INTERNAL_28e75a8f_4_k_cu_333e1add6thrust24THRUST_300001_SM_1000_NS12placeholders2_1E
	.align		8
        /*0108*/ 	.dword	_ZN34_INTERNAL_28e75a8f_4_k_cu_333e1add6thrust24THRUST_300001_SM_1000_NS12placeholders2_2E
	.align		8
        /*0110*/ 	.dword	_ZN34_INTERNAL_28e75a8f_4_k_cu_333e1add6thrust24THRUST_300001_SM_1000_NS12placeholders2_3E
	.align		8
        /*0118*/ 	.dword	_ZN34_INTERNAL_28e75a8f_4_k_cu_333e1add6thrust24THRUST_300001_SM_1000_NS12placeholders2_4E
	.align		8
        /*0120*/ 	.dword	_ZN34_INTERNAL_28e75a8f_4_k_cu_333e1add6thrust24THRUST_300001_SM_1000_NS12placeholders2_5E
	.align		8
        /*0128*/ 	.dword	_ZN34_INTERNAL_28e75a8f_4_k_cu_333e1add6thrust24THRUST_300001_SM_1000_NS12placeholders2_6E
	.align		8
        /*0130*/ 	.dword	_ZN34_INTERNAL_28e75a8f_4_k_cu_333e1add6thrust24THRUST_300001_SM_1000_NS12placeholders2_7E
	.align		8
        /*0138*/ 	.dword	_ZN34_INTERNAL_28e75a8f_4_k_cu_333e1add6thrust24THRUST_300001_SM_1000_NS12placeholders2_8E
	.align		8
        /*0140*/ 	.dword	_ZN34_INTERNAL_28e75a8f_4_k_cu_333e1add6thrust24THRUST_300001_SM_1000_NS12placeholders2_9E
	.align		8
        /*0148*/ 	.dword	_ZN34_INTERNAL_28e75a8f_4_k_cu_333e1add6thrust24THRUST_300001_SM_1000_NS12placeholders3_10E
	.align		8
        /*0150*/ 	.dword	_ZN34_INTERNAL_28e75a8f_4_k_cu_333e1add6thrust24THRUST_300001_SM_1000_NS3seqE


//--------------------- .text._ZN3cub18CUB_300001_SM_10006detail8for_each13static_kernelINS2_12policy_hub_t12policy_500_tElN6thrust24THRUST_300001_SM_1000_NS8cuda_cub20__uninitialized_copy7functorINS7_6detail15normal_iteratorINS7_10device_ptrIbEEEENS7_7pointerIbNS8_3tagENS7_11use_defaultESI_EEEEEEvT0_T1_ --------------------------
	.section	.text._ZN3cub18CUB_300001_SM_10006detail8for_each13static_kernelINS2_12policy_hub_t12policy_500_tElN6thrust24THRUST_300001_SM_1000_NS8cuda_cub20__uninitialized_copy7functorINS7_6detail15normal_iteratorINS7_10device_ptrIbEEEENS7_7pointerIbNS8_3tagENS7_11use_defaultESI_EEEEEEvT0_T1_,"ax",@progbits
	.align	128
        .global         _ZN3cub18CUB_300001_SM_10006detail8for_each13static_kernelINS2_12policy_hub_t12policy_500_tElN6thrust24THRUST_300001_SM_1000_NS8cuda_cub20__uninitialized_copy7functorINS7_6detail15normal_iteratorINS7_10device_ptrIbEEEENS7_7pointerIbNS8_3tagENS7_11use_defaultESI_EEEEEEvT0_T1_
        .type           _ZN3cub18CUB_300001_SM_10006detail8for_each13static_kernelINS2_12policy_hub_t12policy_500_tElN6thrust24THRUST_300001_SM_1000_NS8cuda_cub20__uninitialized_copy7functorINS7_6detail15normal_iteratorINS7_10device_ptrIbEEEENS7_7pointerIbNS8_3tagENS7_11use_defaultESI_EEEEEEvT0_T1_,@function
        .size           _ZN3cub18CUB_300001_SM_10006detail8for_each13static_kernelINS2_12policy_hub_t12policy_500_tElN6thrust24THRUST_300001_SM_1000_NS8cuda_cub20__uninitialized_copy7functorINS7_6detail15normal_iteratorINS7_10device_ptrIbEEEENS7_7pointerIbNS8_3tagENS7_11use_defaultESI_EEEEEEvT0_T1_,(.L_x_11 - _ZN3cub18CUB_300001_SM_10006detail8for_each13static_kernelINS2_12policy_hub_t12policy_500_tElN6thrust24THRUST_300001_SM_1000_NS8cuda_cub20__uninitialized_copy7functorINS7_6detail15normal_iteratorINS7_10device_ptrIbEEEENS7_7pointerIbNS8_3tagENS7_11use_defaultESI_EEEEEEvT0_T1_)
        .other          _ZN3cub18CUB_300001_SM_10006detail8for_each13static_kernelINS2_12policy_hub_t12policy_500_tElN6thrust24THRUST_300001_SM_1000_NS8cuda_cub20__uninitialized_copy7functorINS7_6detail15normal_iteratorINS7_10device_ptrIbEEEENS7_7pointerIbNS8_3tagENS7_11use_defaultESI_EEEEEEvT0_T1_,@"STO_CUDA_ENTRY STV_DEFAULT"
_ZN3cub18CUB_300001_SM_10006detail8for_each13static_kernelINS2_12policy_hub_t12policy_500_tElN6thrust24THRUST_300001_SM_1000_NS8cuda_cub20__uninitialized_copy7functorINS7_6detail15normal_iteratorINS7_10device_ptrIbEEEENS7_7pointerIbNS8_3tagENS7_11use_defaultESI_EEEEEEvT0_T1_:
.text._ZN3cub18CUB_300001_SM_10006detail8for_each13static_kernelINS2_12policy_hub_t12policy_500_tElN6thrust24THRUST_300001_SM_1000_NS8cuda_cub20__uninitialized_copy7functorINS7_6detail15normal_iteratorINS7_10device_ptrIbEEEENS7_7pointerIbNS8_3tagENS7_11use_defaultESI_EEEEEEvT0_T1_:
[----:B------:R-:W-:Y:S08]  /*0000*/  LDC R1, c[0x0][0x37c] ;  /* 0x0000df00ff017b82 */ /* 0x000ff00000000800 */
[----:B------:R-:W0:Y:S01]  /*0010*/  S2UR UR4, SR_CTAID.X ;  /* 0x00000000000479c3 */ /* 0x000e220000002500 */
[----:B------:R-:W1:Y:S01]  /*0020*/  LDCU.64 UR6, c[0x0][0x380] ;  /* 0x00007000ff0677ac */ /* 0x000e620008000a00 */
[----:B------:R-:W2:Y:S01]  /*0030*/  LDCU.64 UR8, c[0x0][0x358] ;  /* 0x00006b00ff0877ac */ /* 0x000ea20008000a00 */
[----:B0-----:R-:W-:-:S04]  /*0040*/  UIMAD.WIDE.U32 UR4, UR4, 0x200, URZ ;  /* 0x00000200040478a5 */ /* 0x001fc8000f8e00ff */
[----:B-1----:R-:W-:-:S04]  /*0050*/  UIADD3 UR6, UP0, UPT, -UR4, UR6, URZ ;  /* 0x0000000604067290 */ /* 0x002fc8000ff1e1ff */
[----:B------:R-:W-:Y:S02]  /*0060*/  UIADD3.X UR7, UPT, UPT, ~UR5, UR7, URZ, UP0, !UPT ;  /* 0x0000000705077290 */ /* 0x000fe400087fe5ff */
[----:B------:R-:W-:-:S04]  /*0070*/  UISETP.GE.U32.AND UP0, UPT, UR6, 0x200, UPT ;  /* 0x000002000600788c */ /* 0x000fc8000bf06070 */
[----:B------:R-:W-:-:S09]  /*0080*/  UISETP.GE.AND.EX UP0, UPT, UR7, URZ, UPT, UP0 ;  /* 0x000000ff0700728c */ /* 0x000fd2000bf06300 */
[----:B--2---:R-:W-:Y:S05]  /*0090*/  BRA.U !UP0, `(.L_x_0) ;  /* 0x0000000108387547 */ /* 0x004fea000b800000 */
[----:B------:R-:W0:Y:S01]  /*00a0*/  S2R R0, SR_TID.X ;  /* 0x0000000000007919 */ /* 0x000e220000002100 */
[----:B------:R-:W1:Y:S01]  /*00b0*/  LDCU.64 UR10, c[0x0][0x388] ;  /* 0x00007100ff0a77ac */ /* 0x000e620008000a00 */
[----:B0-----:R-:W-:-:S04]  /*00c0*/  IADD3 R0, P0, PT, R0, UR4, RZ ;  /* 0x0000000400007c10 */ /* 0x001fc8000ff1e0ff */
[----:B-1----:R-:W-:Y:S01]  /*00d0*/  IADD3 R2, P1, PT, R0, UR10, RZ ;  /* 0x0000000a00027c10 */ /* 0x002fe2000ff3e0ff */
[----:B------:R-:W-:-:S05]  /*00e0*/  IMAD.X R5, RZ, RZ, UR5, P0 ;  /* 0x00000005ff057e24 */ /* 0x000fca00080e06ff */
[----:B------:R-:W-:Y:S01]  /*00f0*/  IADD3.X R3, PT, PT, R5, UR11, RZ, P1, !PT ;  /* 0x0000000b05037c10 */ /* 0x000fe20008ffe4ff */
[----:B------:R-:W0:Y:S04]  /*0100*/  LDCU.64 UR10, c[0x0][0x390] ;  /* 0x00007200ff0a77ac */ /* 0x000e280008000a00 */
[----:B------:R-:W2:Y:S01]  /*0110*/  LDG.E.U8 R7, desc[UR8][R2.64] ;  /* 0x0000000802077981 */ /* 0x000ea2000c1e1100 */
[----:B0-----:R-:W-:-:S04]  /*0120*/  IADD3 R4, P0, PT, R0, UR10, RZ ;  /* 0x0000000a00047c10 */ /* 0x001fc8000ff1e0ff */
[----:B------:R-:W-:-:S05]  /*0130*/  IADD3.X R5, PT, PT, R5, UR11, RZ, P0, !PT ;  /* 0x0000000b05057c10 */ /* 0x000fca00087fe4ff */
[----:B--2---:R-:W-:Y:S04]  /*0140*/  STG.E.U8 desc[UR8][R4.64], R7 ;  /* 0x0000000704007986 */ /* 0x004fe8000c101108 */
[----:B------:R-:W2:Y:S04]  /*0150*/  LDG.E.U8 R9, desc[UR8][R2.64+0x100] ;  /* 0x0001000802097981 */ /* 0x000ea8000c1e1100 */
[----:B--2---:R-:W-:Y:S01]  /*0160*/  STG.E.U8 desc[UR8][R4.64+0x100], R9 ;  /* 0x0001000904007986 */ /* 0x004fe2000c101108 */
[----:B------:R-:W-:Y:S05]  /*0170*/  EXIT ;  /* 0x000000000000794d */ /* 0x000fea0003800000 */
.L_x_0:
[----:B------:R-:W0:Y:S01]  /*0180*/  S2R R0, SR_TID.X ;  /* 0x0000000000007919 */ /* 0x000e220000002100 */
[----:B------:R-:W-:Y:S01]  /*0190*/  USHF.R.S32.HI UR7, URZ, 0x1f, UR6 ;  /* 0x0000001fff077899 */ /* 0x000fe20008011406 */
[----:B------:R-:W-:Y:S05]  /*01a0*/  BSSY.RECONVERGENT B0, `(.L_x_1) ;  /* 0x0000013000007945 */ /* 0x000fea0003800200 */
[----:B------:R-:W-:Y:S01]  /*01b0*/  IMAD.U32 R3, RZ, RZ, UR7 ;  /* 0x00000007ff037e24 */ /* 0x000fe2000f8e00ff */
[C---:B0-----:R-:W-:Y:S01]  /*01c0*/  ISETP.LT.U32.AND P1, PT, R0.reuse, UR6, PT ;  /* 0x0000000600007c0c */ /* 0x041fe2000bf21070 */
[----:B------:R-:W-:-:S03]  /*01d0*/  VIADD R2, R0, 0x100 ;  /* 0x0000010000027836 */ /* 0x000fc60000000000 */
[----:B------:R-:W-:Y:S02]  /*01e0*/  ISETP.GT.AND.EX P1, PT, R3, RZ, PT, P1 ;  /* 0x000000ff0300720c */ /* 0x000fe40003f24310 */
[----:B------:R-:W-:Y:S01]  /*01f0*/  ISETP.LT.U32.AND P0, PT, R2, UR6, PT ;  /* 0x0000000602007c0c */ /* 0x000fe2000bf01070 */
[----:B------:R-:W-:-:S05]  /*0200*/  IMAD.U32 R2, RZ, RZ, UR7 ;  /* 0x00000007ff027e24 */ /* 0x000fca000f8e00ff */
[----:B------:R-:W-:-:S05]  /*0210*/  ISETP.GT.AND.EX P0, PT, R2, RZ, PT, P0 ;  /* 0x000000ff0200720c */ /* 0x000fca0003f04300 */
[----:B------:R-:W-:Y:S08]  /*0220*/  @!P1 BRA `(.L_x_2) ;  /* 0x0000000000289947 */ /* 0x000ff00003800000 */
[----:B------:R-:W0:Y:S01]  /*0230*/  LDCU.64 UR10, c[0x0][0x388] ;  /* 0x00007100ff0a77ac */ /* 0x000e220008000a00 */
[----:B------:R-:W-:-:S05]  /*0240*/  IADD3 R4, P1, PT, R0, UR4, RZ ;  /* 0x0000000400047c10 */ /* 0x000fca000ff3e0ff */
[----:B------:R-:W-:Y:S01]  /*0250*/  IMAD.X R5, RZ, RZ, UR5, P1 ;  /* 0x00000005ff057e24 */ /* 0x000fe200088e06ff */
[----:B0-----:R-:W-:-:S04]  /*0260*/  IADD3 R2, P2, PT, R4, UR10, RZ ;  /* 0x0000000a04027c10 */ /* 0x001fc8000ff5e0ff */
[----:B------:R-:W-:Y:S01]  /*0270*/  IADD3.X R3, PT, PT, R5, UR11, RZ, P2, !PT ;  /* 0x0000000b05037c10 */ /* 0x000fe200097fe4ff */
[----:B------:R-:W0:Y:S05]  /*0280*/  LDCU.64 UR10, c[0x0][0x390] ;  /* 0x00007200ff0a77ac */ /* 0x000e2a0008000a00 */
[----:B------:R-:W2:Y:S01]  /*0290*/  LDG.E.U8 R3, desc[UR8][R2.64] ;  /* 0x0000000802037981 */ /* 0x000ea2000c1e1100 */
[----:B0-----:R-:W-:-:S04]  /*02a0*/  IADD3 R4, P1, PT, R4, UR10, RZ ;  /* 0x0000000a04047c10 */ /* 0x001fc8000ff3e0ff */
[----:B------:R-:W-:-:S05]  /*02b0*/  IADD3.X R5, PT, PT, R5, UR11, RZ, P1, !PT ;  /* 0x0000000b05057c10 */ /* 0x000fca0008ffe4ff */
[----:B--2---:R0:W-:Y:S04]  /*02c0*/  STG.E.U8 desc[UR8][R4.64], R3 ;  /* 0x0000000304007986 */ /* 0x0041e8000c101108 */
.L_x_2:
[----:B------:R-:W-:Y:S05]  /*02d0*/  BSYNC.RECONVERGENT B0 ;  /* 0x0000000000007941 */ /* 0x000fea0003800200 */
.L_x_1:
[----:B------:R-:W-:Y:S05]  /*02e0*/  @!P0 EXIT ;  /* 0x000000000000894d */ /* 0x000fea0003800000 */
[----:B------:R-:W1:Y:S01]  /*02f0*/  LDCU.64 UR6, c[0x0][0x388] ;  /* 0x00007100ff0677ac */ /* 0x000e620008000a00 */
[----:B------:R-:W-:-:S05]  /*0300*/  IADD3 R0, P0, PT, R0, UR4, RZ ;  /* 0x0000000400007c10 */ /* 0x000fca000ff1e0ff */
[----:B0-----:R-:W-:Y:S01]  /*0310*/  IMAD.X R5, RZ, RZ, UR5, P0 ;  /* 0x00000005ff057e24 */ /* 0x001fe200080e06ff */
[----:B-1----:R-:W-:-:S04]  /*0320*/  IADD3 R2, P1, PT, R0, UR6, RZ ;  /* 0x0000000600027c10 */ /* 0x002fc8000ff3e0ff */
[----:B------:R-:W-:Y:S01]  /*0330*/  IADD3.X R3, PT, PT, R5, UR7, RZ, P1, !PT ;  /* 0x0000000705037c10 */ /* 0x000fe20008ffe4ff */
[----:B------:R-:W0:Y:S05]  /*0340*/  LDCU.64 UR6, c[0x0][0x390] ;  /* 0x00007200ff0677ac */ /* 0x000e2a0008000a00 */
[----:B------:R-:W2:Y:S01]  /*0350*/  LDG.E.U8 R3, desc[UR8][R2.64+0x100] ;  /* 0x0001000802037981 */ /* 0x000ea2000c1e1100 */
[----:B0-----:R-:W-:-:S04]  /*0360*/  IADD3 R4, P0, PT, R0, UR6, RZ ;  /* 0x0000000600047c10 */ /* 0x001fc8000ff1e0ff */
[----:B------:R-:W-:-:S05]  /*0370*/  IADD3.X R5, PT, PT, R5, UR7, RZ, P0, !PT ;  /* 0x0000000705057c10 */ /* 0x000fca00087fe4ff */
[----:B--2---:R-:W-:Y:S01]  /*0380*/  STG.E.U8 desc[UR8][R4.64+0x100], R3 ;  /* 0x0001000304007986 */ /* 0x004fe2000c101108 */
[----:B------:R-:W-:Y:S05]  /*0390*/  EXIT ;  /* 0x000000000000794d */ /* 0x000fea0003800000 */
.L_x_3:
[----:B------:R-:W-:-:S00]  /*03a0*/  BRA `(.L_x_3) ;  /* 0xfffffffc00fc7947 */ /* 0x000fc0000383ffff */
[----:B------:R-:W-:-:S00]  /*03b0*/  NOP ;  /* 0x0000000000007918 */ /* 0x000fc00000000000 */
        /* <DEDUP_REMOVED lines=12> */
.L_x_11:


//--------------------- .text._ZN3cub18CUB_300001_SM_10006detail8for_each13static_kernelINS2_12policy_hub_t12policy_500_tEmN6thrust24THRUST_300001_SM_1000_NS8cuda_cub20__uninitialized_fill7functorINS7_10device_ptrIbEEbEEEEvT0_T1_ --------------------------
	.section	.text._ZN3cub18CUB_300001_SM_10006detail8for_each13static_kernelINS2_12policy_hub_t12policy_500_tEmN6thrust24THRUST_300001_SM_1000_NS8cuda_cub20__uninitialized_fill7functorINS7_10device_ptrIbEEbEEEEvT0_T1_,"ax",@progbits
	.align	128
        .global         _ZN3cub18CUB_300001_SM_10006detail8for_each13static_kernelINS2_12policy_hub_t12policy_500_tEmN6thrust24THRUST_300001_SM_1000_NS8cuda_cub20__uninitialized_fill7functorINS7_10device_ptrIbEEbEEEEvT0_T1_
        .type           _ZN3cub18CUB_300001_SM_10006detail8for_each13static_kernelINS2_12policy_hub_t12policy_500_tEmN6thrust24THRUST_300001_SM_1000_NS8cuda_cub20__uninitialized_fill7functorINS7_10device_ptrIbEEbEEEEvT0_T1_,@function
        .size           _ZN3cub18CUB_300001_SM_10006detail8for_each13static_kernelINS2_12policy_hub_t12policy_500_tEmN6thrust24THRUST_300001_SM_1000_NS8cuda_cub20__uninitialized_fill7functorINS7_10device_ptrIbEEbEEEEvT0_T1_,(.L_x_12 - _ZN3cub18CUB_300001_SM_10006detail8for_each13static_kernelINS2_12policy_hub_t12policy_500_tEmN6thrust24THRUST_300001_SM_1000_NS8cuda_cub20__uninitialized_fill7functorINS7_10device_ptrIbEEbEEEEvT0_T1_)
        .other          _ZN3cub18CUB_300001_SM_10006detail8for_each13static_kernelINS2_12policy_hub_t12policy_500_tEmN6thrust24THRUST_300001_SM_1000_NS8cuda_cub20__uninitialized_fill7functorINS7_10device_ptrIbEEbEEEEvT0_T1_,@"STO_CUDA_ENTRY STV_DEFAULT"
_ZN3cub18CUB_300001_SM_10006detail8for_each13static_kernelINS2_12policy_hub_t12policy_500_tEmN6thrust24THRUST_300001_SM_1000_NS8cuda_cub20__uninitialized_fill7functorINS7_10device_ptrIbEEbEEEEvT0_T1_:
.text._ZN3cub18CUB_300001_SM_10006detail8for_each13static_kernelINS2_12policy_hub_t12policy_500_tEmN6thrust24THRUST_300001_SM_1000_NS8cuda_cub20__uninitialized_fill7functorINS7_10device_ptrIbEEbEEEEvT0_T1_:
[----:B------:R-:W-:Y:S08]  /*0000*/  LDC R1, c[0x0][0x37c] ;  /* 0x0000df00ff017b82 */ /* 0x000ff00000000800 */
[----:B------:R-:W0:Y:S01]  /*0010*/  S2UR UR4, SR_CTAID.X ;  /* 0x00000000000479c3 */ /* 0x000e220000002500 */
[----:B------:R-:W1:Y:S01]  /*0020*/  LDCU.64 UR6, c[0x0][0x380] ;  /* 0x00007000ff0677ac */ /* 0x000e620008000a00 */
[----:B------:R-:W2:Y:S06]  /*0030*/  LDCU.64 UR8, c[0x0][0x358] ;  /* 0x00006b00ff0877ac */ /* 0x000eac0008000a00 */
[----:B------:R-:W3:Y:S01]  /*0040*/  LDC R5, c[0x0][0x390] ;  /* 0x0000e400ff057b82 */ /* 0x000ee20000000800 */
[----:B0-----:R-:W-:-:S04]  /*0050*/  UIMAD.WIDE.U32 UR4, UR4, 0x200, URZ ;  /* 0x00000200040478a5 */ /* 0x001fc8000f8e00ff */
[----:B-1----:R-:W-:-:S04]  /*0060*/  UIADD3 UR6, UP0, UPT, -UR4, UR6, URZ ;  /* 0x0000000604067290 */ /* 0x002fc8000ff1e1ff */
[----:B------:R-:W-:Y:S01]  /*0070*/  UIADD3.X UR7, UPT, UPT, ~UR5, UR7, URZ, UP0, !UPT ;  /* 0x0000000705077290 */ /* 0x000fe200087fe5ff */
[----:B---3--:R-:W-:Y:S01]  /*0080*/  PRMT R5, R5, 0x7770, RZ ;  /* 0x0000777005057816 */ /* 0x008fe200000000ff */
[----:B------:R-:W-:-:S04]  /*0090*/  UISETP.GE.U32.AND UP0, UPT, UR6, 0x200, UPT ;  /* 0x000002000600788c */ /* 0x000fc8000bf06070 */
[----:B------:R-:W-:-:S09]  /*00a0*/  UISETP.GE.U32.AND.EX UP0, UPT, UR7, URZ, UPT, UP0 ;  /* 0x000000ff0700728c */ /* 0x000fd2000bf06100 */
[----:B--2---:R-:W-:Y:S05]  /*00b0*/  BRA.U !UP0, `(.L_x_4) ;  /* 0x00000001081c7547 */ /* 0x004fea000b800000 */
[----:B------:R-:W0:Y:S01]  /*00c0*/  S2R R3, SR_TID.X ;  /* 0x0000000000037919 */ /* 0x000e220000002100 */
[----:B------:R-:W0:Y:S02]  /*00d0*/  LDC.64 R6, c[0x0][0x388] ;  /* 0x0000e200ff067b82 */ /* 0x000e240000000a00 */
[----:B0-----:R-:W-:-:S04]  /*00e0*/  IADD3 R2, P0, P1, R6, UR4, R3 ;  /* 0x0000000406027c10 */ /* 0x001fc8000f91e003 */
[----:B------:R-:W-:-:S05]  /*00f0*/  IADD3.X R3, PT, PT, R7, UR5, RZ, P0, P1 ;  /* 0x0000000507037c10 */ /* 0x000fca00087e24ff */
[----:B------:R-:W-:Y:S04]  /*0100*/  STG.E.U8 desc[UR8][R2.64], R5 ;  /* 0x0000000502007986 */ /* 0x000fe8000c101108 */
[----:B------:R-:W-:Y:S01]  /*0110*/  STG.E.U8 desc[UR8][R2.64+0x100], R5 ;  /* 0x0001000502007986 */ /* 0x000fe2000c101108 */
[----:B------:R-:W-:Y:S05]  /*0120*/  EXIT ;  /* 0x000000000000794d */ /* 0x000fea0003800000 */
.L_x_4:
[----:B------:R-:W0:Y:S01]  /*0130*/  S2R R3, SR_TID.X ;  /* 0x0000000000037919 */ /* 0x000e220000002100 */
[----:B------:R-:W1:Y:S01]  /*0140*/  LDC.64 R6, c[0x0][0x388] ;  /* 0x0000e200ff067b82 */ /* 0x000e620000000a00 */
[----:B------:R-:W-:Y:S02]  /*0150*/  IMAD.U32 R2, RZ, RZ, UR7 ;  /* 0x00000007ff027e24 */ /* 0x000fe4000f8e00ff */
[C---:B0-----:R-:W-:Y:S01]  /*0160*/  VIADD R0, R3.reuse, 0x100 ;  /* 0x0000010003007836 */ /* 0x041fe20000000000 */
[----:B------:R-:W-:-:S04]  /*0170*/  ISETP.LT.U32.AND P0, PT, R3, UR6, PT ;  /* 0x0000000603007c0c */ /* 0x000fc8000bf01070 */
[----:B------:R-:W-:Y:S01]  /*0180*/  ISETP.LT.U32.AND P1, PT, R0, UR6, PT ;  /* 0x0000000600007c0c */ /* 0x000fe2000bf21070 */
[----:B------:R-:W-:Y:S01]  /*0190*/  IMAD.U32 R0, RZ, RZ, UR7 ;  /* 0x00000007ff007e24 */ /* 0x000fe2000f8e00ff */
[----:B------:R-:W-:Y:S02]  /*01a0*/  ISETP.GT.U32.AND.EX P0, PT, R2, RZ, PT, P0 ;  /* 0x000000ff0200720c */ /* 0x000fe40003f04100 */
[----:B-1----:R-:W-:Y:S02]  /*01b0*/  IADD3 R2, P2, P3, R6, UR4, R3 ;  /* 0x0000000406027c10 */ /* 0x002fe4000fb5e003 */
[----:B------:R-:W-:Y:S02]  /*01c0*/  ISETP.GT.U32.AND.EX P1, PT, R0, RZ, PT, P1 ;  /* 0x000000ff0000720c */ /* 0x000fe40003f24110 */
[----:B------:R-:W-:-:S07]  /*01d0*/  IADD3.X R3, PT, PT, R7, UR5, RZ, P2, P3 ;  /* 0x0000000507037c10 */ /* 0x000fce00097e64ff */
[----:B------:R0:W-:Y:S04]  /*01e0*/  @P0 STG.E.U8 desc[UR8][R2.64], R5 ;  /* 0x0000000502000986 */ /* 0x0001e8000c101108 */
[----:B------:R-:W-:Y:S05]  /*01f0*/  @!P1 EXIT ;  /* 0x000000000000994d */ /* 0x000fea0003800000 */
[----:B------:R-:W-:Y:S01]  /*0200*/  STG.E.U8 desc[UR8][R2.64+0x100], R5 ;  /* 0x0001000502007986 */ /* 0x000fe2000c101108 */
[----:B------:R-:W-:Y:S05]  /*0210*/  EXIT ;  /* 0x000000000000794d */ /* 0x000fea0003800000 */
.L_x_5:
        /* <DEDUP_REMOVED lines=14> */
.L_x_12:


//--------------------- .text._ZN3cub18CUB_300001_SM_10006detail11EmptyKernelIvEEvv --------------------------
	.section	.text._ZN3cub18CUB_300001_SM_10006detail11EmptyKernelIvEEvv,"ax",@progbits
	.align	128
        .global         _ZN3cub18CUB_300001_SM_10006detail11EmptyKernelIvEEvv
        .type           _ZN3cub18CUB_300001_SM_10006detail11EmptyKernelIvEEvv,@function
        .size           _ZN3cub18CUB_300001_SM_10006detail11EmptyKernelIvEEvv,(.L_x_13 - _ZN3cub18CUB_300001_SM_10006detail11EmptyKernelIvEEvv)
        .other          _ZN3cub18CUB_300001_SM_10006detail11EmptyKernelIvEEvv,@"STO_CUDA_ENTRY STV_DEFAULT"
_ZN3cub18CUB_300001_SM_10006detail11EmptyKernelIvEEvv:
.text._ZN3cub18CUB_300001_SM_10006detail11EmptyKernelIvEEvv:
[----:B------:R-:W-:Y:S01]  /*0000*/  LDC R1, c[0x0][0x37c] ;  /* 0x0000df00ff017b82 */ /* 0x000fe20000000800 */
[----:B------:R-:W-:Y:S05]  /*0010*/  EXIT ;  /* 0x000000000000794d */ /* 0x000fea0003800000 */
.L_x_6:
        /* <DEDUP_REMOVED lines=14> */
.L_x_13:


//--------------------- .text._Z12searchKernelPiiS_Pbi --------------------------
	.section	.text._Z12searchKernelPiiS_Pbi,"ax",@progbits
	.align	128
        .global         _Z12searchKernelPiiS_Pbi
        .type           _Z12searchKernelPiiS_Pbi,@function
        .size           _Z12searchKernelPiiS_Pbi,(.L_x_14 - _Z12searchKernelPiiS_Pbi)
        .other          _Z12searchKernelPiiS_Pbi,@"STO_CUDA_ENTRY STV_DEFAULT"
_Z12searchKernelPiiS_Pbi:
.text._Z12searchKernelPiiS_Pbi:
[----:B------:R-:W-:Y:S01]  /*0000*/  LDC R1, c[0x0][0x37c] ;  /* 0x0000df00ff017b82 */ /* 0x000fe20000000800 */
[----:B------:R-:W0:Y:S07]  /*0010*/  S2R R7, SR_TID.X ;  /* 0x0000000000077919 */ /* 0x000e2e0000002100 */
[----:B------:R-:W0:Y:S01]  /*0020*/  S2UR UR4, SR_CTAID.X ;  /* 0x00000000000479c3 */ /* 0x000e220000002500 */
[----:B------:R-:W1:Y:S07]  /*0030*/  LDCU UR5, c[0x0][0x3a0] ;  /* 0x00007400ff0577ac */ /* 0x000e6e0008000800 */
[----:B------:R-:W0:Y:S02]  /*0040*/  LDC R0, c[0x0][0x360] ;  /* 0x0000d800ff007b82 */ /* 0x000e240000000800 */
[----:B0-----:R-:W-:-:S05]  /*0050*/  IMAD R7, R0, UR4, R7 ;  /* 0x0000000400077c24 */ /* 0x001fca000f8e0207 */
[----:B-1----:R-:W-:-:S13]  /*0060*/  ISETP.GE.AND P0, PT, R7, UR5, PT ;  /* 0x0000000507007c0c */ /* 0x002fda000bf06270 */
[----:B------:R-:W-:Y:S05]  /*0070*/  @P0 EXIT ;  /* 0x000000000000094d */ /* 0x000fea0003800000 */
[----:B------:R-:W0:Y:S01]  /*0080*/  LDCU UR6, c[0x0][0x388] ;  /* 0x00007100ff0677ac */ /* 0x000e220008000800 */
[----:B------:R-:W-:Y:S01]  /*0090*/  PRMT R6, RZ, 0x7610, R6 ;  /* 0x00007610ff067816 */ /* 0x000fe20000000006 */
[----:B------:R-:W1:Y:S01]  /*00a0*/  LDCU.64 UR4, c[0x0][0x358] ;  /* 0x00006b00ff0477ac */ /* 0x000e620008000a00 */
[----:B0-----:R-:W-:-:S09]  /*00b0*/  UISETP.GE.AND UP0, UPT, UR6, 0x1, UPT ;  /* 0x000000010600788c */ /* 0x001fd2000bf06270 */
[----:B-1----:R-:W-:Y:S05]  /*00c0*/  BRA.U !UP0, `(.L_x_7) ;  /* 0x00000001085c7547 */ /* 0x002fea000b800000 */
[----:B------:R-:W0:Y:S01]  /*00d0*/  LDC.64 R2, c[0x0][0x390] ;  /* 0x0000e400ff027b82 */ /* 0x000e220000000a00 */
[----:B------:R-:W1:Y:S07]  /*00e0*/  LDCU UR8, c[0x0][0x388] ;  /* 0x00007100ff0877ac */ /* 0x000e6e0008000800 */
[----:B------:R-:W2:Y:S01]  /*00f0*/  LDC.64 R4, c[0x0][0x380] ;  /* 0x0000e000ff047b82 */ /* 0x000ea20000000a00 */
[----:B0-----:R-:W-:-:S05]  /*0100*/  IMAD.WIDE R2, R7, 0x4, R2 ;  /* 0x0000000407027825 */ /* 0x001fca00078e0202 */
[----:B------:R0:W5:Y:S01]  /*0110*/  LDG.E R0, desc[UR4][R2.64] ;  /* 0x0000000402007981 */ /* 0x000162000c1e1900 */
[----:B------:R-:W-:Y:S01]  /*0120*/  BSSY.RECONVERGENT B0, `(.L_x_7) ;  /* 0x0000011000007945 */ /* 0x000fe20003800200 */
[----:B-1----:R-:W-:-:S07]  /*0130*/  IMAD.MOV.U32 R9, RZ, RZ, RZ ;  /* 0x000000ffff097224 */ /* 0x002fce00078e00ff */
.L_x_9:
[----:B0-2---:R-:W-:-:S06]  /*0140*/  IMAD.WIDE R2, R9, 0x4, R4 ;  /* 0x0000000409027825 */ /* 0x005fcc00078e0204 */
[----:B------:R-:W2:Y:S01]  /*0150*/  LDG.E R3, desc[UR4][R2.64] ;  /* 0x0000000402037981 */ /* 0x000ea2000c1e1900 */
[----:B------:R-:W-:Y:S02]  /*0160*/  PRMT R6, RZ, 0x7610, R6 ;  /* 0x00007610ff067816 */ /* 0x000fe40000000006 */
[----:B--2---:R-:W-:-:S13]  /*0170*/  ISETP.NE.AND P0, PT, R3, 0x7fffffff, PT ;  /* 0x7fffffff0300780c */ /* 0x004fda0003f05270 */
[----:B------:R-:W-:Y:S05]  /*0180*/  @!P0 BRA `(.L_x_8) ;  /* 0x0000000000288947 */ /* 0x000fea0003800000 */
[----:B-----5:R-:W-:Y:S01]  /*0190*/  ISETP.NE.AND P0, PT, R3, R0, PT ;  /* 0x000000000300720c */ /* 0x020fe20003f05270 */
[----:B------:R-:W-:-:S12]  /*01a0*/  IMAD.MOV.U32 R6, RZ, RZ, 0x1 ;  /* 0x00000001ff067424 */ /* 0x000fd800078e00ff */
[----:B------:R-:W-:Y:S05]  /*01b0*/  @!P0 BRA `(.L_x_8) ;  /* 0x00000000001c8947 */ /* 0x000fea0003800000 */
[----:B------:R-:W-:Y:S01]  /*01c0*/  ISETP.GE.AND P0, PT, R0, R3, PT ;  /* 0x000000030000720c */ /* 0x000fe20003f06270 */
[C---:B------:R-:W-:Y:S01]  /*01d0*/  IMAD.SHL.U32 R2, R9.reuse, 0x2, RZ ;  /* 0x0000000209027824 */ /* 0x040fe200078e00ff */
[----:B------:R-:W-:-:S11]  /*01e0*/  LEA R9, R9, 0x1, 0x1 ;  /* 0x0000000109097811 */ /* 0x000fd600078e08ff */
[----:B------:R-:W-:-:S05]  /*01f0*/  @P0 VIADD R9, R2, 0x2 ;  /* 0x0000000202090836 */ /* 0x000fca0000000000 */
[----:B------:R-:W-:-:S13]  /*0200*/  ISETP.GE.AND P0, PT, R9, UR8, PT ;  /* 0x0000000809007c0c */ /* 0x000fda000bf06270 */
[----:B------:R-:W-:Y:S05]  /*0210*/  @!P0 BRA `(.L_x_9) ;  /* 0xfffffffc00c88947 */ /* 0x000fea000383ffff */
[----:B------:R-:W-:-:S07]  /*0220*/  PRMT R6, RZ, 0x7610, R6 ;  /* 0x00007610ff067816 */ /* 0x000fce0000000006 */
.L_x_8:
[----:B------:R-:W-:Y:S05]  /*0230*/  BSYNC.RECONVERGENT B0 ;  /* 0x0000000000007941 */ /* 0x000fea0003800200 */
.L_x_7:
[----:B------:R-:W0:Y:S02]  /*0240*/  LDCU.64 UR6, c[0x0][0x398] ;  /* 0x00007300ff0677ac */ /* 0x000e240008000a00 */
[----:B0-----:R-:W-:-:S04]  /*0250*/  IADD3 R2, P0, PT, R7, UR6, RZ ;  /* 0x0000000607027c10 */ /* 0x001fc8000ff1e0ff */
[----:B------:R-:W-:-:S05]  /*0260*/  LEA.HI.X.SX32 R3, R7, UR7, 0x1, P0 ;  /* 0x0000000707037c11 */ /* 0x000fca00080f0eff */
[----:B------:R-:W-:Y:S01]  /*0270*/  STG.E.U8 desc[UR4][R2.64], R6 ;  /* 0x0000000602007986 */ /* 0x000fe2000c101104 */
[----:B------:R-:W-:Y:S05]  /*0280*/  EXIT ;  /* 0x000000000000794d */ /* 0x000fea0003800000 */
.L_x_10:
        /* <DEDUP_REMOVED lines=15> */
.L_x_14:


//--------------------- .nv.shared.reserved.0     --------------------------
	.section	.nv.shared.reserved.0,"aw",@nobits
	.weak		__nv_reservedSMEM_offset_0_alias
	.size		__nv_reservedSMEM_offset_0_alias, 0, 64
	.other		__nv_reservedSMEM_offset_0_alias,@"STO_CUDA_RESERVED_SHARED STV_DEFAULT"
__nv_reservedSMEM_offset_0_alias:
	.zero		0
	.zero		64


//--------------------- .nv.global                --------------------------
	.section	.nv.global,"aw",@nobits
.nv.global:
	.type		_ZN34_INTERNAL_28e75a8f_4_k_cu_333e1add6thrust24THRUST_300001_SM_1000_NS3seqE,@object
	.size		_ZN34_INTERNAL_28e75a8f_4_k_cu_333e1add6thrust24THRUST_300001_SM_1000_NS3seqE,(_ZN34_INTERNAL_28e75a8f_4_k_cu_333e1add4cuda3std3__48in_placeE - _ZN34_INTERNAL_28e75a8f_4_k_cu_333e1add6thrust24THRUST_300001_SM_1000_NS3seqE)
_ZN34_INTERNAL_28e75a8f_4_k_cu_333e1add6thrust24THRUST_300001_SM_1000_NS3seqE:
	.zero		1
	.type		_ZN34_INTERNAL_28e75a8f_4_k_cu_333e1add4cuda3std3__48in_placeE,@object
	.size		_ZN34_INTERNAL_28e75a8f_4_k_cu_333e1add4cuda3std3__48in_placeE,(_ZN34_INTERNAL_28e75a8f_4_k_cu_333e1add4cuda3std6ranges3__45__cpo4sizeE - _ZN34_INTERNAL_28e75a8f_4_k_cu_333e1add4cuda3std3__48in_placeE)
_ZN34_INTERNAL_28e75a8f_4_k_cu_333e1add4cuda3std3__48in_placeE:
	.zero		1
	.type		_ZN34_INTERNAL_28e75a8f_4_k_cu_333e1add4cuda3std6ranges3__45__cpo4sizeE,@object
	.size		_ZN34_INTERNAL_28e75a8f_4_k_cu_333e1add4cuda3std6ranges3__45__cpo4sizeE,(_ZN34_INTERNAL_28e75a8f_4_k_cu_333e1add6thrust24THRUST_300001_SM_1000_NS12placeholders2_3E - _ZN34_INTERNAL_28e75a8f_4_k_cu_333e1add4cuda3std6ranges3__45__cpo4sizeE)
_ZN34_INTERNAL_28e75a8f_4_k_cu_333e1add4cuda3std6ranges3__45__cpo4sizeE:
	.zero		1
	.type		_ZN34_INTERNAL_28e75a8f_4_k_cu_333e1add6thrust24THRUST_300001_SM_1000_NS12placeholders2_3E,@object
	.size		_ZN34_INTERNAL_28e75a8f_4_k_cu_333e1add6thrust24THRUST_300001_SM_1000_NS12placeholders2_3E,(_ZN34_INTERNAL_28e75a8f_4_k_cu_333e1add4cuda3std3__45__cpo6cbeginE - _ZN34_INTERNAL_28e75a8f_4_k_cu_333e1add6thrust24THRUST_300001_SM_1000_NS12placeholders2_3E)
_ZN34_INTERNAL_28e75a8f_4_k_cu_333e1add6thrust24THRUST_300001_SM_1000_NS12placeholders2_3E:
	.zero		1
	.type		_ZN34_INTERNAL_28e75a8f_4_k_cu_333e1add4cuda3std3__45__cpo6cbeginE,@object
	.size		_ZN34_INTERNAL_28e75a8f_4_k_cu_333e1add4cuda3std3__45__cpo6cbeginE,(_ZN34_INTERNAL_28e75a8f_4_k_cu_333e1add4cuda3std6ranges3__45__cpo6cbeginE - _ZN34_INTERNAL_28e75a8f_4_k_cu_333e1add4cuda3std3__45__cpo6cbeginE)
_ZN34_INTERNAL_28e75a8f_4_k_cu_333e1add4cuda3std3__45__cpo6cbeginE:
	.zero		1
	.type		_ZN34_INTERNAL_28e75a8f_4_k_cu_333e1add4cuda3std6ranges3__45__cpo6cbeginE,@object
	.size		_ZN34_INTERNAL_28e75a8f_4_k_cu_333e1add4cuda3std6ranges3__45__cpo6cbeginE,(_ZN34_INTERNAL_28e75a8f_4_k_cu_333e1add6thrust24THRUST_300001_SM_1000_NS12placeholders2_7E - _ZN34_INTERNAL_28e75a8f_4_k_cu_333e1add4cuda3std6ranges3__45__cpo6cbeginE)
_ZN34_INTERNAL_28e75a8f_4_k_cu_333e1add4cuda3std6ranges3__45__cpo6cbeginE:
	.zero		1
	.type		_ZN34_INTERNAL_28e75a8f_4_k_cu_333e1add6thrust24THRUST_300001_SM_1000_NS12placeholders2_7E,@object
	.size		_ZN34_INTERNAL_28e75a8f_4_k_cu_333e1add6thrust24THRUST_300001_SM_1000_NS12placeholders2_7E,(_ZN34_INTERNAL_28e75a8f_4_k_cu_333e1add4cuda3std3__45__cpo7crbeginE - _ZN34_INTERNAL_28e75a8f_4_k_cu_333e1add6thrust24THRUST_300001_SM_1000_NS12placeholders2_7E)
_ZN34_INTERNAL_28e75a8f_4_k_cu_333e1add6thrust24THRUST_300001_SM_1000_NS12placeholders2_7E:
	.zero		1
	.type		_ZN34_INTERNAL_28e75a8f_4_k_cu_333e1add4cuda3std3__45__cpo7crbeginE,@object
	.size		_ZN34_INTERNAL_28e75a8f_4_k_cu_333e1add4cuda3std3__45__cpo7crbeginE,(_ZN34_INTERNAL_28e75a8f_4_k_cu_333e1add4cuda3std6ranges3__45__cpo4nextE - _ZN34_INTERNAL_28e75a8f_4_k_cu_333e1add4cuda3std3__45__cpo7crbeginE)
_ZN34_INTERNAL_28e75a8f_4_k_cu_333e1add4cuda3std3__45__cpo7crbeginE:
	.zero		1
	.type		_ZN34_INTERNAL_28e75a8f_4_k_cu_333e1add4cuda3std6ranges3__45__cpo4nextE,@object
	.size		_ZN34_INTERNAL_28e75a8f_4_k_cu_333e1add4cuda3std6ranges3__45__cpo4nextE,(_ZN34_INTERNAL_28e75a8f_4_k_cu_333e1add4cuda3std6ranges3__45__cpo4swapE - _ZN34_INTERNAL_28e75a8f_4_k_cu_333e1add4cuda3std6ranges3__45__cpo4nextE)
_ZN34_INTERNAL_28e75a8f_4_k_cu_333e1add4cuda3std6ranges3__45__cpo4nextE:
	.zero		1
	.type		_ZN34_INTERNAL_28e75a8f_4_k_cu_333e1add4cuda3std6ranges3__45__cpo4swapE,@object
	.size		_ZN34_INTERNAL_28e75a8f_4_k_cu_333e1add4cuda3std6ranges3__45__cpo4swapE,(_ZN34_INTERNAL_28e75a8f_4_k_cu_333e1add6thrust24THRUST_300001_SM_1000_NS8cuda_cub10par_nosyncE - _ZN34_INTERNAL_28e75a8f_4_k_cu_333e1add4cuda3std6ranges3__45__cpo4swapE)
_ZN34_INTERNAL_28e75a8f_4_k_cu_333e1add4cuda3std6ranges3__45__cpo4swapE:
	.zero		1
	.type		_ZN34_INTERNAL_28e75a8f_4_k_cu_333e1add6thrust24THRUST_300001_SM_1000_NS8cuda_cub10par_nosyncE,@object
	.size		_ZN34_INTERNAL_28e75a8f_4_k_cu_333e1add6thrust24THRUST_300001_SM_1000_NS8cuda_cub10par_nosyncE,(_ZN34_INTERNAL_28e75a8f_4_k_cu_333e1add6thrust24THRUST_300001_SM_1000_NS12placeholders2_9E - _ZN34_INTERNAL_28e75a8f_4_k_cu_333e1add6thrust24THRUST_300001_SM_1000_NS8cuda_cub10par_nosyncE)
_ZN34_INTERNAL_28e75a8f_4_k_cu_333e1add6thrust24THRUST_300001_SM_1000_NS8cuda_cub10par_nosyncE:
	.zero		1
	.type		_ZN34_INTERNAL_28e75a8f_4_k_cu_333e1add6thrust24THRUST_300001_SM_1000_NS12placeholders2_9E,@object
	.size		_ZN34_INTERNAL_28e75a8f_4_k_cu_333e1add6thrust24THRUST_300001_SM_1000_NS12placeholders2_9E,(_ZN34_INTERNAL_28e75a8f_4_k_cu_333e1add4cuda3std3__436_GLOBAL__N__28e75a8f_4_k_cu_333e1add6ignoreE - _ZN34_INTERNAL_28e75a8f_4_k_cu_333e1add6thrust24THRUST_300001_SM_1000_NS12placeholders2_9E)
_ZN34_INTERNAL_28e75a8f_4_k_cu_333e1add6thrust24THRUST_300001_SM_1000_NS12placeholders2_9E:
	.zero		1
	.type		_ZN34_INTERNAL_28e75a8f_4_k_cu_333e1add4cuda3std3__436_GLOBAL__N__28e75a8f_4_k_cu_333e1add6ignoreE,@object
	.size		_ZN34_INTERNAL_28e75a8f_4_k_cu_333e1add4cuda3std3__436_GLOBAL__N__28e75a8f_4_k_cu_333e1add6ignoreE,(_ZN34_INTERNAL_28e75a8f_4_k_cu_333e1add4cuda3std6ranges3__45__cpo4dataE - _ZN34_INTERNAL_28e75a8f_4_k_cu_333e1add4cuda3std3__436_GLOBAL__N__28e75a8f_4_k_cu_333e1add6ignoreE)
_ZN34_INTERNAL_28e75a8f_4_k_cu_333e1add4cuda3std3__436_GLOBAL__N__28e75a8f_4_k_cu_333e1add6ignoreE:
	.zero		1
	.type		_ZN34_INTERNAL_28e75a8f_4_k_cu_333e1add4cuda3std6ranges3__45__cpo4dataE,@object
	.size		_ZN34_INTERNAL_28e75a8f_4_k_cu_333e1add4cuda3std6ranges3__45__cpo4dataE,(_ZN34_INTERNAL_28e75a8f_4_k_cu_333e1add6thrust24THRUST_300001_SM_1000_NS12placeholders2_1E - _ZN34_INTERNAL_28e75a8f_4_k_cu_333e1add4cuda3std6ranges3__45__cpo4dataE)
_ZN34_INTERNAL_28e75a8f_4_k_cu_333e1add4cuda3std6ranges3__45__cpo4dataE:
	.zero		1
	.type		_ZN34_INTERNAL_28e75a8f_4_k_cu_333e1add6thrust24THRUST_300001_SM_1000_NS12placeholders2_1E,@object
	.size		_ZN34_INTERNAL_28e75a8f_4_k_cu_333e1add6thrust24THRUST_300001_SM_1000_NS12placeholders2_1E,(_ZN34_INTERNAL_28e75a8f_4_k_cu_333e1add4cuda3std3__45__cpo5beginE - _ZN34_INTERNAL_28e75a8f_4_k_cu_333e1add6thrust24THRUST_300001_SM_1000_NS12placeholders2_1E)
_ZN34_INTERNAL_28e75a8f_4_k_cu_333e1add6thrust24THRUST_300001_SM_1000_NS12placeholders2_1E:
	.zero		1
	.type		_ZN34_INTERNAL_28e75a8f_4_k_cu_333e1add4cuda3std3__45__cpo5beginE,@object
	.size		_ZN34_INTERNAL_28e75a8f_4_k_cu_333e1add4cuda3std3__45__cpo5beginE,(_ZN34_INTERNAL_28e75a8f_4_k_cu_333e1add4cuda3std6ranges3__45__cpo5beginE - _ZN34_INTERNAL_28e75a8f_4_k_cu_333e1add4cuda3std3__45__cpo5beginE)
_ZN34_INTERNAL_28e75a8f_4_k_cu_333e1add4cuda3std3__45__cpo5beginE:
	.zero		1
	.type		_ZN34_INTERNAL_28e75a8f_4_k_cu_333e1add4cuda3std6ranges3__45__cpo5beginE,@object
	.size		_ZN34_INTERNAL_28e75a8f_4_k_cu_333e1add4cuda3std6ranges3__45__cpo5beginE,(_ZN34_INTERNAL_28e75a8f_4_k_cu_333e1add6thrust24THRUST_300001_SM_1000_NS12placeholders2_5E - _ZN34_INTERNAL_28e75a8f_4_k_cu_333e1add4cuda3std6ranges3__45__cpo5beginE)
_ZN34_INTERNAL_28e75a8f_4_k_cu_333e1add4cuda3std6ranges3__45__cpo5beginE:
	.zero		1
	.type		_ZN34_INTERNAL_28e75a8f_4_k_cu_333e1add6thrust24THRUST_300001_SM_1000_NS12placeholders2_5E,@object
	.size		_ZN34_INTERNAL_28e75a8f_4_k_cu_333e1add6thrust24THRUST_300001_SM_1000_NS12placeholders2_5E,(_ZN34_INTERNAL_28e75a8f_4_k_cu_333e1add4cuda3std3__45__cpo6rbeginE - _ZN34_INTERNAL_28e75a8f_4_k_cu_333e1add6thrust24THRUST_300001_SM_1000_NS12placeholders2_5E)
_ZN34_INTERNAL_28e75a8f_4_k_cu_333e1add6thrust24THRUST_300001_SM_1000_NS12placeholders2_5E:
	.zero		1
	.type		_ZN34_INTERNAL_28e75a8f_4_k_cu_333e1add4cuda3std3__45__cpo6rbeginE,@object
	.size		_ZN34_INTERNAL_28e75a8f_4_k_cu_333e1add4cuda3std3__45__cpo6rbeginE,(_ZN34_INTERNAL_28e75a8f_4_k_cu_333e1add4cuda3std6ranges3__45__cpo7advanceE - _ZN34_INTERNAL_28e75a8f_4_k_cu_333e1add4cuda3std3__45__cpo6rbeginE)
_ZN34_INTERNAL_28e75a8f_4_k_cu_333e1add4cuda3std3__45__cpo6rbeginE:
	.zero		1
	.type		_ZN34_INTERNAL_28e75a8f_4_k_cu_333e1add4cuda3std6ranges3__45__cpo7advanceE,@object
	.size		_ZN34_INTERNAL_28e75a8f_4_k_cu_333e1add4cuda3std6ranges3__45__cpo7advanceE,(_ZN34_INTERNAL_28e75a8f_4_k_cu_333e1add4cuda3std3__47nulloptE - _ZN34_INTERNAL_28e75a8f_4_k_cu_333e1add4cuda3std6ranges3__45__cpo7advanceE)
_ZN34_INTERNAL_28e75a8f_4_k_cu_333e1add4cuda3std6ranges3__45__cpo7advanceE:
	.zero		1
	.type		_ZN34_INTERNAL_28e75a8f_4_k_cu_333e1add4cuda3std3__47nulloptE,@object
	.size		_ZN34_INTERNAL_28e75a8f_4_k_cu_333e1add4cuda3std3__47nulloptE,(_ZN34_INTERNAL_28e75a8f_4_k_cu_333e1add4cuda3std6ranges3__45__cpo8distanceE - _ZN34_INTERNAL_28e75a8f_4_k_cu_333e1add4cuda3std3__47nulloptE)
_ZN34_INTERNAL_28e75a8f_4_k_cu_333e1add4cuda3std3__47nulloptE:
	.zero		1
	.type		_ZN34_INTERNAL_28e75a8f_4_k_cu_333e1add4cuda3std6ranges3__45__cpo8distanceE,@object
	.size		_ZN34_INTERNAL_28e75a8f_4_k_cu_333e1add4cuda3std6ranges3__45__cpo8distanceE,(_ZN34_INTERNAL_28e75a8f_4_k_cu_333e1add6thrust24THRUST_300001_SM_1000_NS12placeholders3_10E - _ZN34_INTERNAL_28e75a8f_4_k_cu_333e1add4cuda3std6ranges3__45__cpo8distanceE)
_ZN34_INTERNAL_28e75a8f_4_k_cu_333e1add4cuda3std6ranges3__45__cpo8distanceE:
	.zero		1
	.type		_ZN34_INTERNAL_28e75a8f_4_k_cu_333e1add6thrust24THRUST_300001_SM_1000_NS12placeholders3_10E,@object
	.size		_ZN34_INTERNAL_28e75a8f_4_k_cu_333e1add6thrust24THRUST_300001_SM_1000_NS12placeholders3_10E,(_ZN34_INTERNAL_28e75a8f_4_k_cu_333e1add4cuda3std3__419piecewise_constructE - _ZN34_INTERNAL_28e75a8f_4_k_cu_333e1add6thrust24THRUST_300001_SM_1000_NS12placeholders3_10E)
_ZN34_INTERNAL_28e75a8f_4_k_cu_333e1add6thrust24THRUST_300001_SM_1000_NS12placeholders3_10E:
	.zero		1
	.type		_ZN34_INTERNAL_28e75a8f_4_k_cu_333e1add4cuda3std3__419piecewise_constructE,@object
	.size		_ZN34_INTERNAL_28e75a8f_4_k_cu_333e1add4cuda3std3__419piecewise_constructE,(_ZN34_INTERNAL_28e75a8f_4_k_cu_333e1add4cuda3std6ranges3__45__cpo5cdataE - _ZN34_INTERNAL_28e75a8f_4_k_cu_333e1add4cuda3std3__419piecewise_constructE)
_ZN34_INTERNAL_28e75a8f_4_k_cu_333e1add4cuda3std3__419piecewise_constructE:
	.zero		1
	.type		_ZN34_INTERNAL_28e75a8f_4_k_cu_333e1add4cuda3std6ranges3__45__cpo5cdataE,@object
	.size		_ZN34_INTERNAL_28e75a8f_4_k_cu_333e1add4cuda3std6ranges3__45__cpo5cdataE,(_ZN34_INTERNAL_28e75a8f_4_k_cu_333e1add6thrust24THRUST_300001_SM_1000_NS12placeholders2_2E - _ZN34_INTERNAL_28e75a8f_4_k_cu_333e1add4cuda3std6ranges3__45__cpo5cdataE)
_ZN34_INTERNAL_28e75a8f_4_k_cu_333e1add4cuda3std6ranges3__45__cpo5cdataE:
	.zero		1
	.type		_ZN34_INTERNAL_28e75a8f_4_k_cu_333e1add6thrust24THRUST_300001_SM_1000_NS12placeholders2_2E,@object
	.size		_ZN34_INTERNAL_28e75a8f_4_k_cu_333e1add6thrust24THRUST_300001_SM_1000_NS12placeholders2_2E,(_ZN34_INTERNAL_28e75a8f_4_k_cu_333e1add4cuda3std3__45__cpo3endE - _ZN34_INTERNAL_28e75a8f_4_k_cu_333e1add6thrust24THRUST_300001_SM_1000_NS12placeholders2_2E)
_ZN34_INTERNAL_28e75a8f_4_k_cu_333e1add6thrust24THRUST_300001_SM_1000_NS12placeholders2_2E:
	.zero		1
	.type		_ZN34_INTERNAL_28e75a8f_4_k_cu_333e1add4cuda3std3__45__cpo3endE,@object
	.size		_ZN34_INTERNAL_28e75a8f_4_k_cu_333e1add4cuda3std3__45__cpo3endE,(_ZN34_INTERNAL_28e75a8f_4_k_cu_333e1add4cuda3std6ranges3__45__cpo3endE - _ZN34_INTERNAL_28e75a8f_4_k_cu_333e1add4cuda3std3__45__cpo3endE)
_ZN34_INTERNAL_28e75a8f_4_k_cu_333e1add4cuda3std3__45__cpo3endE:
	.zero		1
	.type		_ZN34_INTERNAL_28e75a8f_4_k_cu_333e1add4cuda3std6ranges3__45__cpo3endE,@object
	.size		_ZN34_INTERNAL_28e75a8f_4_k_cu_333e1add4cuda3std6ranges3__45__cpo3endE,(_ZN34_INTERNAL_28e75a8f_4_k_cu_333e1add6thrust24THRUST_300001_SM_1000_NS12placeholders2_6E - _ZN34_INTERNAL_28e75a8f_4_k_cu_333e1add4cuda3std6ranges3__45__cpo3endE)
_ZN34_INTERNAL_28e75a8f_4_k_cu_333e1add4cuda3std6ranges3__45__cpo3endE:
	.zero		1
	.type		_ZN34_INTERNAL_28e75a8f_4_k_cu_333e1add6thrust24THRUST_300001_SM_1000_NS12placeholders2_6E,@object
	.size		_ZN34_INTERNAL_28e75a8f_4_k_cu_333e1add6thrust24THRUST_300001_SM_1000_NS12placeholders2_6E,(_ZN34_INTERNAL_28e75a8f_4_k_cu_333e1add4cuda3std3__45__cpo4rendE - _ZN34_INTERNAL_28e75a8f_4_k_cu_333e1add6thrust24THRUST_300001_SM_1000_NS12placeholders2_6E)
_ZN34_INTERNAL_28e75a8f_4_k_cu_333e1add6thrust24THRUST_300001_SM_1000_NS12placeholders2_6E:
	.zero		1
	.type		_ZN34_INTERNAL_28e75a8f_4_k_cu_333e1add4cuda3std3__45__cpo4rendE,@object
	.size		_ZN34_INTERNAL_28e75a8f_4_k_cu_333e1add4cuda3std3__45__cpo4rendE,(_ZN34_INTERNAL_28e75a8f_4_k_cu_333e1add4cuda3std6ranges3__45__cpo9iter_swapE - _ZN34_INTERNAL_28e75a8f_4_k_cu_333e1add4cuda3std3__45__cpo4rendE)
_ZN34_INTERNAL_28e75a8f_4_k_cu_333e1add4cuda3std3__45__cpo4rendE:
	.zero		1
	.type		_ZN34_INTERNAL_28e75a8f_4_k_cu_333e1add4cuda3std6ranges3__45__cpo9iter_swapE,@object
	.size		_ZN34_INTERNAL_28e75a8f_4_k_cu_333e1add4cuda3std6ranges3__45__cpo9iter_swapE,(_ZN34_INTERNAL_28e75a8f_4_k_cu_333e1add4cuda3std3__48unexpectE - _ZN34_INTERNAL_28e75a8f_4_k_cu_333e1add4cuda3std6ranges3__45__cpo9iter_swapE)
_ZN34_INTERNAL_28e75a8f_4_k_cu_333e1add4cuda3std6ranges3__45__cpo9iter_swapE:
	.zero		1
	.type		_ZN34_INTERNAL_28e75a8f_4_k_cu_333e1add4cuda3std3__48unexpectE,@object
	.size		_ZN34_INTERNAL_28e75a8f_4_k_cu_333e1add4cuda3std3__48unexpectE,(_ZN34_INTERNAL_28e75a8f_4_k_cu_333e1add6thrust24THRUST_300001_SM_1000_NS8cuda_cub3parE - _ZN34_INTERNAL_28e75a8f_4_k_cu_333e1add4cuda3std3__48unexpectE)
_ZN34_INTERNAL_28e75a8f_4_k_cu_333e1add4cuda3std3__48unexpectE:
	.zero		1
	.type		_ZN34_INTERNAL_28e75a8f_4_k_cu_333e1add6thrust24THRUST_300001_SM_1000_NS8cuda_cub3parE,@object
	.size		_ZN34_INTERNAL_28e75a8f_4_k_cu_333e1add6thrust24THRUST_300001_SM_1000_NS8cuda_cub3parE,(_ZN34_INTERNAL_28e75a8f_4_k_cu_333e1add6thrust24THRUST_300001_SM_1000_NS12placeholders2_4E - _ZN34_INTERNAL_28e75a8f_4_k_cu_333e1add6thrust24THRUST_300001_SM_1000_NS8cuda_cub3parE)
_ZN34_INTERNAL_28e75a8f_4_k_cu_333e1add6thrust24THRUST_300001_SM_1000_NS8cuda_cub3parE:
	.zero		1
	.type		_ZN34_INTERNAL_28e75a8f_4_k_cu_333e1add6thrust24THRUST_300001_SM_1000_NS12placeholders2_4E,@object
	.size		_ZN34_INTERNAL_28e75a8f_4_k_cu_333e1add6thrust24THRUST_300001_SM_1000_NS12placeholders2_4E,(_ZN34_INTERNAL_28e75a8f_4_k_cu_333e1add4cuda3std3__45__cpo4cendE - _ZN34_INTERNAL_28e75a8f_4_k_cu_333e1add6thrust24THRUST_300001_SM_1000_NS12placeholders2_4E)
_ZN34_INTERNAL_28e75a8f_4_k_cu_333e1add6thrust24THRUST_300001_SM_1000_NS12placeholders2_4E:
	.zero		1
	.type		_ZN34_INTERNAL_28e75a8f_4_k_cu_333e1add4cuda3std3__45__cpo4cendE,@object
	.size		_ZN34_INTERNAL_28e75a8f_4_k_cu_333e1add4cuda3std3__45__cpo4cendE,(_ZN34_INTERNAL_28e75a8f_4_k_cu_333e1add4cuda3std6ranges3__45__cpo4cendE - _ZN34_INTERNAL_28e75a8f_4_k_cu_333e1add4cuda3std3__45__cpo4cendE)
_ZN34_INTERNAL_28e75a8f_4_k_cu_333e1add4cuda3std3__45__cpo4cendE:
	.zero		1
	.type		_ZN34_INTERNAL_28e75a8f_4_k_cu_333e1add4cuda3std6ranges3__45__cpo4cendE,@object
	.size		_ZN34_INTERNAL_28e75a8f_4_k_cu_333e1add4cuda3std6ranges3__45__cpo4cendE,(_ZN34_INTERNAL_28e75a8f_4_k_cu_333e1add4cuda3std3__420unreachable_sentinelE - _ZN34_INTERNAL_28e75a8f_4_k_cu_333e1add4cuda3std6ranges3__45__cpo4cendE)
_ZN34_INTERNAL_28e75a8f_4_k_cu_333e1add4cuda3std6ranges3__45__cpo4cendE:
	.zero		1
	.type		_ZN34_INTERNAL_28e75a8f_4_k_cu_333e1add4cuda3std3__420unreachable_sentinelE,@object
	.size		_ZN34_INTERNAL_28e75a8f_4_k_cu_333e1add4cuda3std3__420unreachable_sentinelE,(_ZN34_INTERNAL_28e75a8f_4_k_cu_333e1add4cuda3std6ranges3__45__cpo5ssizeE - _ZN34_INTERNAL_28e75a8f_4_k_cu_333e1add4cuda3std3__420unreachable_sentinelE)
_ZN34_INTERNAL_28e75a8f_4_k_cu_333e1add4cuda3std3__420unreachable_sentinelE:
	.zero		1
	.type		_ZN34_INTERNAL_28e75a8f_4_k_cu_333e1add4cuda3std6ranges3__45__cpo5ssizeE,@object
	.size		_ZN34_INTERNAL_28e75a8f_4_k_cu_333e1add4cuda3std6ranges3__45__cpo5ssizeE,(_ZN34_INTERNAL_28e75a8f_4_k_cu_333e1add6thrust24THRUST_300001_SM_1000_NS12placeholders2_8E - _ZN34_INTERNAL_28e75a8f_4_k_cu_333e1add4cuda3std6ranges3__45__cpo5ssizeE)
_ZN34_INTERNAL_28e75a8f_4_k_cu_333e1add4cuda3std6ranges3__45__cpo5ssizeE:
	.zero		1
	.type		_ZN34_INTERNAL_28e75a8f_4_k_cu_333e1add6thrust24THRUST_300001_SM_1000_NS12placeholders2_8E,@object
	.size		_ZN34_INTERNAL_28e75a8f_4_k_cu_333e1add6thrust24THRUST_300001_SM_1000_NS12placeholders2_8E,(_ZN34_INTERNAL_28e75a8f_4_k_cu_333e1add4cuda3std3__45__cpo5crendE - _ZN34_INTERNAL_28e75a8f_4_k_cu_333e1add6thrust24THRUST_300001_SM_1000_NS12placeholders2_8E)
_ZN34_INTERNAL_28e75a8f_4_k_cu_333e1add6thrust24THRUST_300001_SM_1000_NS12placeholders2_8E:
	.zero		1
	.type		_ZN34_INTERNAL_28e75a8f_4_k_cu_333e1add4cuda3std3__45__cpo5crendE,@object
	.size		_ZN34_INTERNAL_28e75a8f_4_k_cu_333e1add4cuda3std3__45__cpo5crendE,(_ZN34_INTERNAL_28e75a8f_4_k_cu_333e1add4cuda3std6ranges3__45__cpo4prevE - _ZN34_INTERNAL_28e75a8f_4_k_cu_333e1add4cuda3std3__45__cpo5crendE)
_ZN34_INTERNAL_28e75a8f_4_k_cu_333e1add4cuda3std3__45__cpo5crendE:
	.zero		1
	.type		_ZN34_INTERNAL_28e75a8f_4_k_cu_333e1add4cuda3std6ranges3__45__cpo4prevE,@object
	.size		_ZN34_INTERNAL_28e75a8f_4_k_cu_333e1add4cuda3std6ranges3__45__cpo4prevE,(_ZN34_INTERNAL_28e75a8f_4_k_cu_333e1add4cuda3std6ranges3__45__cpo9iter_moveE - _ZN34_INTERNAL_28e75a8f_4_k_cu_333e1add4cuda3std6ranges3__45__cpo4prevE)
_ZN34_INTERNAL_28e75a8f_4_k_cu_333e1add4cuda3std6ranges3__45__cpo4prevE:
	.zero		1
	.type		_ZN34_INTERNAL_28e75a8f_4_k_cu_333e1add4cuda3std6ranges3__45__cpo9iter_moveE,@object
	.size		_ZN34_INTERNAL_28e75a8f_4_k_cu_333e1add4cuda3std6ranges3__45__cpo9iter_moveE,(_ZN34_INTERNAL_28e75a8f_4_k_cu_333e1add6thrust24THRUST_300001_SM_1000_NS6system6detail10sequential3seqE - _ZN34_INTERNAL_28e75a8f_4_k_cu_333e1add4cuda3std6ranges3__45__cpo9iter_moveE)
_ZN34_INTERNAL_28e75a8f_4_k_cu_333e1add4cuda3std6ranges3__45__cpo9iter_moveE:
	.zero		1
	.type		_ZN34_INTERNAL_28e75a8f_4_k_cu_333e1add6thrust24THRUST_300001_SM_1000_NS6system6detail10sequential3seqE,@object
	.size		_ZN34_INTERNAL_28e75a8f_4_k_cu_333e1add6thrust24THRUST_300001_SM_1000_NS6system6detail10sequential3seqE,(.L_31 - _ZN34_INTERNAL_28e75a8f_4_k_cu_333e1add6thrust24THRUST_300001_SM_1000_NS6system6detail10sequential3seqE)
_ZN34_INTERNAL_28e75a8f_4_k_cu_333e1add6thrust24THRUST_300001_SM_1000_NS6system6detail10sequential3seqE:
	.zero		1
.L_31:


//--------------------- .nv.constant0._ZN3cub18CUB_300001_SM_10006detail8for_each13static_kernelINS2_12policy_hub_t12policy_500_tElN6thrust24THRUST_300001_SM_1000_NS8cuda_cub20__uninitialized_copy7functorINS7_6detail15normal_iteratorINS7_10device_ptrIbEEEENS7_7pointerIbNS8_3tagENS7_11use_defaultESI_EEEEEEvT0_T1_ --------------------------
	.section	.nv.constant0._ZN3cub18CUB_300001_SM_10006detail8for_each13static_kernelINS2_12policy_hub_t12policy_500_tElN6thrust24THRUST_300001_SM_1000_NS8cuda_cub20__uninitialized_copy7functorINS7_6detail15normal_iteratorINS7_10device_ptrIbEEEENS7_7pointerIbNS8_3tagENS7_11use_defaultESI_EEEEEEvT0_T1_,"a",@progbits
	.sectionflags	@""
	.align	4
.nv.constant0._ZN3cub18CUB_300001_SM_10006detail8for_each13static_kernelINS2_12policy_hub_t12policy_500_tElN6thrust24THRUST_300001_SM_1000_NS8cuda_cub20__uninitialized_copy7functorINS7_6detail15normal_iteratorINS7_10device_ptrIbEEEENS7_7pointerIbNS8_3tagENS7_11use_defaultESI_EEEEEEvT0_T1_:
	.zero		920


//--------------------- .nv.constant0._ZN3cub18CUB_300001_SM_10006detail8for_each13static_kernelINS2_12policy_hub_t12policy_500_tEmN6thrust24THRUST_300001_SM_1000_NS8cuda_cub20__uninitialized_fill7functorINS7_10device_ptrIbEEbEEEEvT0_T1_ --------------------------
	.section	.nv.constant0._ZN3cub18CUB_300001_SM_10006detail8for_each13static_kernelINS2_12policy_hub_t12policy_500_tEmN6thrust24THRUST_300001_SM_1000_NS8cuda_cub20__uninitialized_fill7functorINS7_10device_ptrIbEEbEEEEvT0_T1_,"a",@progbits
	.sectionflags	@""
	.align	4
.nv.constant0._ZN3cub18CUB_300001_SM_10006detail8for_each13static_kernelINS2_12policy_hub_t12policy_500_tEmN6thrust24THRUST_300001_SM_1000_NS8cuda_cub20__uninitialized_fill7functorINS7_10device_ptrIbEEbEEEEvT0_T1_:
	.zero		920


//--------------------- .nv.constant0._ZN3cub18CUB_300001_SM_10006detail11EmptyKernelIvEEvv --------------------------
	.section	.nv.constant0._ZN3cub18CUB_300001_SM_10006detail11EmptyKernelIvEEvv,"a",@progbits
	.sectionflags	@""
	.align	4
.nv.constant0._ZN3cub18CUB_300001_SM_10006detail11EmptyKernelIvEEvv:
	.zero		896


//--------------------- .nv.constant0._Z12searchKernelPiiS_Pbi --------------------------
	.section	.nv.constant0._Z12searchKernelPiiS_Pbi,"a",@progbits
	.sectionflags	@""
	.align	4
.nv.constant0._Z12searchKernelPiiS_Pbi:
	.zero		932


//--------------------- SYMBOLS --------------------------

	.type		.nv.reservedSmem.offset0,@object
	.size		.nv.reservedSmem.offset0,0x4
